// auto-generated by cutlass_sweep.gemm — config: {"arch": "sm_100", "cluster_m": 1, "cluster_n": 2, "dtype": "fp32", "dtype_b": "fp32", "layout": "nt", "stages": 0, "tile_k": 64, "tile_m": 64, "tile_n": 256}
#include "cutlass/cutlass.h"
#include "cutlass/gemm/collective/collective_builder.hpp"
#include "cutlass/gemm/device/gemm_universal_adapter.h"
#include "cutlass/gemm/kernel/gemm_universal.hpp"
#include "cutlass/epilogue/collective/collective_builder.hpp"

using ElemA = float;
using ElemB = float;
using ElemCD = float;
using Acc  = float;
using TileShape    = cute::Shape<cute::_64, cute::_256, cute::_64>;
using ClusterShape = cute::Shape<cute::_1, cute::_2, cute::_1>;

using CollectiveEpilogue = typename cutlass::epilogue::collective::CollectiveBuilder<
    cutlass::arch::Sm100, cutlass::arch::OpClassTensorOp,
    TileShape, ClusterShape,
    cutlass::epilogue::collective::EpilogueTileAuto,
    Acc, Acc,
    ElemCD, cutlass::layout::RowMajor, 128 / cutlass::sizeof_bits<ElemCD>::value,
    ElemCD, cutlass::layout::RowMajor, 128 / cutlass::sizeof_bits<ElemCD>::value,
    cutlass::epilogue::collective::EpilogueScheduleAuto
  >::CollectiveOp;

using CollectiveMainloop = typename cutlass::gemm::collective::CollectiveBuilder<
    cutlass::arch::Sm100, cutlass::arch::OpClassTensorOp,
    ElemA, cutlass::layout::RowMajor, 128 / cutlass::sizeof_bits<ElemA>::value,
    ElemB, cutlass::layout::ColumnMajor, 128 / cutlass::sizeof_bits<ElemB>::value,
    Acc,
    TileShape, ClusterShape,
    cutlass::gemm::collective::StageCountAutoCarveout<static_cast<int>(sizeof(typename CollectiveEpilogue::SharedStorage))>,
    cutlass::gemm::collective::KernelScheduleAuto
  >::CollectiveOp;

using GemmKernel = cutlass::gemm::kernel::GemmUniversal<
    cute::Shape<int,int,int,int>,
    CollectiveMainloop,
    CollectiveEpilogue
>;
using Gemm = cutlass::gemm::device::GemmUniversalAdapter<GemmKernel>;

// Force the device kernel symbol into the cubin without needing a host main.
auto* _anchor = &cutlass::device_kernel<GemmKernel>;


// ===== COMPILED SASS (sm_100a) =====

	.target	sm_100a

	.elftype	@"ET_EXEC"


//--------------------- .note.nv.tkinfo           --------------------------
	.section	.note.nv.tkinfo,"",@"SHT_NOTE"
	.sectionflags	@"SHF_NOTE_NV_TKINFO"
	.tkinfo
        /*0018*/ 	.word	0x00000002
        /*0030*/ 	.string	""
        /*0030*/ 	.string	"ptxas"
        /*0030*/ 	.string	"Cuda compilation tools, release 13.0, V13.0.88"
        /*0030*/ 	.string	"Build cuda_13.0.r13.0/compiler.36424714_0"
        /*0030*/ 	.string	"-arch sm_100a -m 64 "



//--------------------- .note.nv.cuinfo           --------------------------
	.section	.note.nv.cuinfo,"",@"SHT_NOTE"
	.sectionflags	@"SHF_NOTE_NV_CUINFO"
        /*0018*/ 	.short	0x0002
        /*001a*/ 	.short	0x0064
        /*001c*/ 	.short	0x0082
	.zero		2


//--------------------- .nv.info                  --------------------------
	.section	.nv.info,"",@"SHT_CUDA_INFO"
	.align	4


	//----- nvinfo : EIATTR_REGCOUNT
	.align		4
        /*0000*/ 	.byte	0x04, 0x2f
        /*0002*/ 	.short	(.L_19 - .L_18)
	.align		4
.L_18:
        /*0004*/ 	.word	index@(_ZN7cutlass13device_kernelINS_4gemm6kernel13GemmUniversalIN4cute5tupleIJiiiiEEENS1_10collective13CollectiveMmaINS1_35MainloopSm100TmaUmmaWarpSpecializedILi2ELi2ELi4ENS5_IJNS4_1CILi1EEENSA_ILi2EEESB_EEEEENS5_IJNSA_ILi64EEENSA_ILi256EEESF_EEEfNS5_IJlSB_lEEEfSI_NS4_8TiledMMAINS4_8MMA_AtomIJNS4_17SM100_MMA_TF32_SSINS_10tfloat32_tESM_fLi64ELi256ELNS4_4UMMA5MajorE0ELSO_0ELNSN_7ScaleInE0ELSP_0EEEEEENS4_6LayoutINS5_IJSB_SB_SB_EEENS5_IJNSA_ILi0EEESU_SU_EEEEENS5_IJNS4_10UnderscoreESX_SX_EEEEENS4_23SM90_TMA_LOAD_MULTICASTENS4_14ComposedLayoutINS4_7SwizzleILi3ELi4ELi3EEENS4_18smem_ptr_flag_bitsILi32EEENSS_INS5_IJNSA_ILi8EEENSA_ILi32EEEEEENS5_IJS17_SB_EEEEEEEvNS4_8identityENS4_13SM90_TMA_LOADES1B_vS1C_EENS_8epilogue10collective18CollectiveEpilogueINS1F_23Sm100TmaWarpSpecializedILi4ELi2ELi16ELb1ELb0EEEJSH_NS5_IJNSS_ISF_SB_EENSS_IS17_SB_EEEEEfSI_fSI_NS1F_6fusion15FusionCallbacksIS1J_NS1N_17LinearCombinationIffffLNS_15FloatRoundStyleE2EEESH_S1M_JEEENS4_5SM1004TMEM4LOAD26SM100_TMEM_LOAD_16dp128b8xES1D_S1B_NS4_17SM75_U32x4_LDSM_NENS4_14SM90_TMA_STOREES1B_NS4_17SM90_U32x4_STSM_NENS4_39AutoVectorizingCopyWithAssumedAlignmentILi128EEEEEEvvEEEEvNT_6ParamsE)
        /*0008*/ 	.word	0x00000060


	//----- nvinfo : EIATTR_FRAME_SIZE
	.align		4
.L_19:
        /*000c*/ 	.byte	0x04, 0x11
        /*000e*/ 	.short	(.L_21 - .L_20)
	.align		4
.L_20:
        /*0010*/ 	.word	index@($__internal_2_$__cuda_sm10x_tcgen05_guardrail_trap_unallocated_columns_being_dealloced)
        /*0014*/ 	.word	0x00000000


	//----- nvinfo : EIATTR_FRAME_SIZE
	.align		4
.L_21:
        /*0018*/ 	.byte	0x04, 0x11
        /*001a*/ 	.short	(.L_23 - .L_22)
	.align		4
.L_22:
        /*001c*/ 	.word	index@($__internal_1_$__cuda_sm10x_tcgen05_guardrail_trap_phase_invalid_during_alloc)
        /*0020*/ 	.word	0x00000000


	//----- nvinfo : EIATTR_FRAME_SIZE
	.align		4
.L_23:
        /*0024*/ 	.byte	0x04, 0x11
        /*0026*/ 	.short	(.L_25 - .L_24)
	.align		4
.L_24:
        /*0028*/ 	.word	index@($__internal_0_$__cuda_sm10x_tcgen05_guardrail_trap_col_being_dealloced_not_returned_by_alloc)
        /*002c*/ 	.word	0x00000000


	//----- nvinfo : EIATTR_FRAME_SIZE
	.align		4
.L_25:
        /*0030*/ 	.byte	0x04, 0x11
        /*0032*/ 	.short	(.L_27 - .L_26)
	.align		4
.L_26:
        /*0034*/ 	.word	index@(_ZN7cutlass13device_kernelINS_4gemm6kernel13GemmUniversalIN4cute5tupleIJiiiiEEENS1_10collective13CollectiveMmaINS1_35MainloopSm100TmaUmmaWarpSpecializedILi2ELi2ELi4ENS5_IJNS4_1CILi1EEENSA_ILi2EEESB_EEEEENS5_IJNSA_ILi64EEENSA_ILi256EEESF_EEEfNS5_IJlSB_lEEEfSI_NS4_8TiledMMAINS4_8MMA_AtomIJNS4_17SM100_MMA_TF32_SSINS_10tfloat32_tESM_fLi64ELi256ELNS4_4UMMA5MajorE0ELSO_0ELNSN_7ScaleInE0ELSP_0EEEEEENS4_6LayoutINS5_IJSB_SB_SB_EEENS5_IJNSA_ILi0EEESU_SU_EEEEENS5_IJNS4_10UnderscoreESX_SX_EEEEENS4_23SM90_TMA_LOAD_MULTICASTENS4_14ComposedLayoutINS4_7SwizzleILi3ELi4ELi3EEENS4_18smem_ptr_flag_bitsILi32EEENSS_INS5_IJNSA_ILi8EEENSA_ILi32EEEEEENS5_IJS17_SB_EEEEEEEvNS4_8identityENS4_13SM90_TMA_LOADES1B_vS1C_EENS_8epilogue10collective18CollectiveEpilogueINS1F_23Sm100TmaWarpSpecializedILi4ELi2ELi16ELb1ELb0EEEJSH_NS5_IJNSS_ISF_SB_EENSS_IS17_SB_EEEEEfSI_fSI_NS1F_6fusion15FusionCallbacksIS1J_NS1N_17LinearCombinationIffffLNS_15FloatRoundStyleE2EEESH_S1M_JEEENS4_5SM1004TMEM4LOAD26SM100_TMEM_LOAD_16dp128b8xES1D_S1B_NS4_17SM75_U32x4_LDSM_NENS4_14SM90_TMA_STOREES1B_NS4_17SM90_U32x4_STSM_NENS4_39AutoVectorizingCopyWithAssumedAlignmentILi128EEEEEEvvEEEEvNT_6ParamsE)
        /*0038*/ 	.word	0x00000000


	//----- nvinfo : EIATTR_MIN_STACK_SIZE
	.align		4
.L_27:
        /*003c*/ 	.byte	0x04, 0x12
        /*003e*/ 	.short	(.L_29 - .L_28)
	.align		4
.L_28:
        /*0040*/ 	.word	index@(_ZN7cutlass13device_kernelINS_4gemm6kernel13GemmUniversalIN4cute5tupleIJiiiiEEENS1_10collective13CollectiveMmaINS1_35MainloopSm100TmaUmmaWarpSpecializedILi2ELi2ELi4ENS5_IJNS4_1CILi1EEENSA_ILi2EEESB_EEEEENS5_IJNSA_ILi64EEENSA_ILi256EEESF_EEEfNS5_IJlSB_lEEEfSI_NS4_8TiledMMAINS4_8MMA_AtomIJNS4_17SM100_MMA_TF32_SSINS_10tfloat32_tESM_fLi64ELi256ELNS4_4UMMA5MajorE0ELSO_0ELNSN_7ScaleInE0ELSP_0EEEEEENS4_6LayoutINS5_IJSB_SB_SB_EEENS5_IJNSA_ILi0EEESU_SU_EEEEENS5_IJNS4_10UnderscoreESX_SX_EEEEENS4_23SM90_TMA_LOAD_MULTICASTENS4_14ComposedLayoutINS4_7SwizzleILi3ELi4ELi3EEENS4_18smem_ptr_flag_bitsILi32EEENSS_INS5_IJNSA_ILi8EEENSA_ILi32EEEEEENS5_IJS17_SB_EEEEEEEvNS4_8identityENS4_13SM90_TMA_LOADES1B_vS1C_EENS_8epilogue10collective18CollectiveEpilogueINS1F_23Sm100TmaWarpSpecializedILi4ELi2ELi16ELb1ELb0EEEJSH_NS5_IJNSS_ISF_SB_EENSS_IS17_SB_EEEEEfSI_fSI_NS1F_6fusion15FusionCallbacksIS1J_NS1N_17LinearCombinationIffffLNS_15FloatRoundStyleE2EEESH_S1M_JEEENS4_5SM1004TMEM4LOAD26SM100_TMEM_LOAD_16dp128b8xES1D_S1B_NS4_17SM75_U32x4_LDSM_NENS4_14SM90_TMA_STOREES1B_NS4_17SM90_U32x4_STSM_NENS4_39AutoVectorizingCopyWithAssumedAlignmentILi128EEEEEEvvEEEEvNT_6ParamsE)
        /*0044*/ 	.word	0x00000000
.L_29:


//--------------------- .nv.compat                --------------------------
	.section	.nv.compat,"",@"SHT_CUDA_COMPAT_INFO"
	.align	4
        /*0000*/ 	.byte	0x02, 0x09, 0x01, 0x00, 0x02, 0x02, 0x02, 0x00, 0x02, 0x05, 0x05, 0x00, 0x03, 0x07, 0x01, 0x01
        /*0010*/ 	.byte	0x02, 0x03, 0x01, 0x00, 0x02, 0x06, 0x01, 0x00, 0x04, 0x0b, 0x08, 0x00, 0x09, 0x00, 0x00, 0x00
        /*0020*/ 	.byte	0x00, 0x00, 0x00, 0x00


//--------------------- .nv.info._ZN7cutlass13device_kernelINS_4gemm6kernel13GemmUniversalIN4cute5tupleIJiiiiEEENS1_10collective13CollectiveMmaINS1_35MainloopSm100TmaUmmaWarpSpecializedILi2ELi2ELi4ENS5_IJNS4_1CILi1EEENSA_ILi2EEESB_EEEEENS5_IJNSA_ILi64EEENSA_ILi256EEESF_EEEfNS5_IJlSB_lEEEfSI_NS4_8TiledMMAINS4_8MMA_AtomIJNS4_17SM100_MMA_TF32_SSINS_10tfloat32_tESM_fLi64ELi256ELNS4_4UMMA5MajorE0ELSO_0ELNSN_7ScaleInE0ELSP_0EEEEEENS4_6LayoutINS5_IJSB_SB_SB_EEENS5_IJNSA_ILi0EEESU_SU_EEEEENS5_IJNS4_10UnderscoreESX_SX_EEEEENS4_23SM90_TMA_LOAD_MULTICASTENS4_14ComposedLayoutINS4_7SwizzleILi3ELi4ELi3EEENS4_18smem_ptr_flag_bitsILi32EEENSS_INS5_IJNSA_ILi8EEENSA_ILi32EEEEEENS5_IJS17_SB_EEEEEEEvNS4_8identityENS4_13SM90_TMA_LOADES1B_vS1C_EENS_8epilogue10collective18CollectiveEpilogueINS1F_23Sm100TmaWarpSpecializedILi4ELi2ELi16ELb1ELb0EEEJSH_NS5_IJNSS_ISF_SB_EENSS_IS17_SB_EEEEEfSI_fSI_NS1F_6fusion15FusionCallbacksIS1J_NS1N_17LinearCombinationIffffLNS_15FloatRoundStyleE2EEESH_S1M_JEEENS4_5SM1004TMEM4LOAD26SM100_TMEM_LOAD_16dp128b8xES1D_S1B_NS4_17SM75_U32x4_LDSM_NENS4_14SM90_TMA_STOREES1B_NS4_17SM90_U32x4_STSM_NENS4_39AutoVectorizingCopyWithAssumedAlignmentILi128EEEEEEvvEEEEvNT_6ParamsE --------------------------
	.section	.nv.info._ZN7cutlass13device_kernelINS_4gemm6kernel13GemmUniversalIN4cute5tupleIJiiiiEEENS1_10collective13CollectiveMmaINS1_35MainloopSm100TmaUmmaWarpSpecializedILi2ELi2ELi4ENS5_IJNS4_1CILi1EEENSA_ILi2EEESB_EEEEENS5_IJNSA_ILi64EEENSA_ILi256EEESF_EEEfNS5_IJlSB_lEEEfSI_NS4_8TiledMMAINS4_8MMA_AtomIJNS4_17SM100_MMA_TF32_SSINS_10tfloat32_tESM_fLi64ELi256ELNS4_4UMMA5MajorE0ELSO_0ELNSN_7ScaleInE0ELSP_0EEEEEENS4_6LayoutINS5_IJSB_SB_SB_EEENS5_IJNSA_ILi0EEESU_SU_EEEEENS5_IJNS4_10UnderscoreESX_SX_EEEEENS4_23SM90_TMA_LOAD_MULTICASTENS4_14ComposedLayoutINS4_7SwizzleILi3ELi4ELi3EEENS4_18smem_ptr_flag_bitsILi32EEENSS_INS5_IJNSA_ILi8EEENSA_ILi32EEEEEENS5_IJS17_SB_EEEEEEEvNS4_8identityENS4_13SM90_TMA_LOADES1B_vS1C_EENS_8epilogue10collective18CollectiveEpilogueINS1F_23Sm100TmaWarpSpecializedILi4ELi2ELi16ELb1ELb0EEEJSH_NS5_IJNSS_ISF_SB_EENSS_IS17_SB_EEEEEfSI_fSI_NS1F_6fusion15FusionCallbacksIS1J_NS1N_17LinearCombinationIffffLNS_15FloatRoundStyleE2EEESH_S1M_JEEENS4_5SM1004TMEM4LOAD26SM100_TMEM_LOAD_16dp128b8xES1D_S1B_NS4_17SM75_U32x4_LDSM_NENS4_14SM90_TMA_STOREES1B_NS4_17SM90_U32x4_STSM_NENS4_39AutoVectorizingCopyWithAssumedAlignmentILi128EEEEEEvvEEEEvNT_6ParamsE,"",@"SHT_CUDA_INFO"
	.sectionflags	@""
	.align	4


	//----- nvinfo : EIATTR_CUDA_API_VERSION
	.align		4
        /*0000*/ 	.byte	0x04, 0x37
        /*0002*/ 	.short	(.L_31 - .L_30)
.L_30:
        /*0004*/ 	.word	0x00000082


	//----- nvinfo : EIATTR_KPARAM_INFO
	.align		4
.L_31:
        /*0008*/ 	.byte	0x04, 0x17
        /*000a*/ 	.short	(.L_33 - .L_32)
.L_32:
        /*000c*/ 	.word	0x00000000
        /*0010*/ 	.short	0x0000
        /*0012*/ 	.short	0x0000
        /*0014*/ 	.byte	0x00, 0xf0, 0x01, 0x20


	//----- nvinfo : EIATTR_AT_ENTRY_FRAGMENTS
	.align		4
.L_33:
        /*0018*/ 	.byte	0x04, 0x4f
        /*001a*/ 	.short	(.L_35 - .L_34)


	//   ....[0]....
.L_34:
        /*001c*/ 	.word	0x00000006


	//----- nvinfo : EIATTR_RESERVED_SMEM_USED
	.align		4
.L_35:
        /*0020*/ 	.byte	0x01, 0x41
	.zero		2


	//----- nvinfo : EIATTR_SPARSE_MMA_MASK
	.align		4
        /*0024*/ 	.byte	0x03, 0x50
        /*0026*/ 	.short	0x0000


	//----- nvinfo : EIATTR_TCGEN05_1CTA_USED
	.align		4
        /*0028*/ 	.byte	0x01, 0x51
	.zero		2


	//----- nvinfo : EIATTR_MAXREG_COUNT
	.align		4
        /*002c*/ 	.byte	0x03, 0x1b
        /*002e*/ 	.short	0x00ff


	//----- nvinfo : EIATTR_NUM_BARRIERS
	.align		4
        /*0030*/ 	.byte	0x02, 0x4c
        /*0032*/ 	.byte	0x07
	.zero		1


	//----- nvinfo : EIATTR_EXTERNS
	.align		4
        /*0034*/ 	.byte	0x04, 0x0f
        /*0036*/ 	.short	(.L_37 - .L_36)


	//   ....[0]....
	.align		4
.L_36:
        /*0038*/ 	.word	index@(__assertfail)


	//----- nvinfo : EIATTR_MERCURY_ISA_VERSION
	.align		4
.L_37:
        /*003c*/ 	.byte	0x03, 0x5f
        /*003e*/ 	.short	0x0101


	//----- nvinfo : EIATTR_INT_WARP_WIDE_INSTR_OFFSETS
	.align		4
        /*0040*/ 	.byte	0x04, 0x31
        /*0042*/ 	.short	(.L_39 - .L_38)


	//   ....[0]....
.L_38:
        /*0044*/ 	.word	0x00003ee0


	//   ....[1]....
        /*0048*/ 	.word	0x00003f00


	//   ....[2]....
        /*004c*/ 	.word	0x00003f30


	//   ....[3]....
        /*0050*/ 	.word	0x00004a60


	//   ....[4]....
        /*0054*/ 	.word	0x00004ad0


	//   ....[5]....
        /*0058*/ 	.word	0x00004bc0


	//   ....[6]....
        /*005c*/ 	.word	0x00004c40


	//   ....[7]....
        /*0060*/ 	.word	0x00004d30


	//   ....[8]....
        /*0064*/ 	.word	0x00004db0


	//   ....[9]....
        /*0068*/ 	.word	0x00004eb0


	//   ....[10]....
        /*006c*/ 	.word	0x00004f40


	//   ....[11]....
        /*0070*/ 	.word	0x00005040


	//   ....[12]....
        /*0074*/ 	.word	0x000050c0


	//   ....[13]....
        /*0078*/ 	.word	0x000051c0


	//   ....[14]....
        /*007c*/ 	.word	0x00005240


	//   ....[15]....
        /*0080*/ 	.word	0x00005340


	//   ....[16]....
        /*0084*/ 	.word	0x000053c0


	//   ....[17]....
        /*0088*/ 	.word	0x000054b0


	//   ....[18]....
        /*008c*/ 	.word	0x00005540


	//----- nvinfo : EIATTR_COOP_GROUP_MASK_REGIDS
	.align		4
.L_39:
        /*0090*/ 	.byte	0x04, 0x29
        /*0092*/ 	.short	(.L_41 - .L_40)


	//   ....[0]....
.L_40:
        /*0094*/ 	.word	0xffffffff


	//   ....[1]....
        /*0098*/ 	.word	0xffffffff


	//   ....[2]....
        /*009c*/ 	.word	0xffffffff


	//   ....[3]....
        /*00a0*/ 	.word	0xffffffff


	//   ....[4]....
        /*00a4*/ 	.word	0xffffffff


	//   ....[5]....
        /*00a8*/ 	.word	0xffffffff


	//   ....[6]....
        /*00ac*/ 	.word	0xffffffff


	//   ....[7]....
        /*00b0*/ 	.word	0xffffffff


	//   ....[8]....
        /*00b4*/ 	.word	0xffffffff


	//   ....[9]....
        /*00b8*/ 	.word	0xffffffff


	//   ....[10]....
        /*00bc*/ 	.word	0xffffffff


	//   ....[11]....
        /*00c0*/ 	.word	0xffffffff


	//   ....[12]....
        /*00c4*/ 	.word	0xffffffff


	//   ....[13]....
        /*00c8*/ 	.word	0xffffffff


	//----- nvinfo : EIATTR_COOP_GROUP_INSTR_OFFSETS
	.align		4
.L_41:
        /*00cc*/ 	.byte	0x04, 0x28
        /*00ce*/ 	.short	(.L_43 - .L_42)


	//   ....[0]....
.L_42:
        /*00d0*/ 	.word	0x00000080


	//   ....[1]....
        /*00d4*/ 	.word	0x000004f0


	//   ....[2]....
        /*00d8*/ 	.word	0x00000660


	//   ....[3]....
        /*00dc*/ 	.word	0x00000800


	//   ....[4]....
        /*00e0*/ 	.word	0x00000900


	//   ....[5]....
        /*00e4*/ 	.word	0x00000a70


	//   ....[6]....
        /*00e8*/ 	.word	0x00000c10


	//   ....[7]....
        /*00ec*/ 	.word	0x00000dc0


	//   ....[8]....
        /*00f0*/ 	.word	0x00002170


	//   ....[9]....
        /*00f4*/ 	.word	0x00002f10


	//   ....[10]....
        /*00f8*/ 	.word	0x00003120


	//   ....[11]....
        /*00fc*/ 	.word	0x00003150


	//   ....[12]....
        /*0100*/ 	.word	0x00003dc0


	//   ....[13]....
        /*0104*/ 	.word	0x00003ff0


	//----- nvinfo : EIATTR_VRC_CTA_INIT_COUNT
	.align		4
.L_43:
        /*0108*/ 	.byte	0x02, 0x4a
        /*010a*/ 	.byte	0x80
	.zero		1


	//----- nvinfo : EIATTR_SYSCALL_OFFSETS
	.align		4
        /*010c*/ 	.byte	0x04, 0x46
        /*010e*/ 	.short	(.L_45 - .L_44)


	//   ....[0]....
.L_44:
        /*0110*/ 	.word	0x00006220


	//   ....[1]....
        /*0114*/ 	.word	0x00006310


	//   ....[2]....
        /*0118*/ 	.word	0x00006ba0


	//   ....[3]....
        /*011c*/ 	.word	0x00007360


	//   ....[4]....
        /*0120*/ 	.word	0x00007ac0


	//   ....[5]....
        /*0124*/ 	.word	0x00008270


	//   ....[6]....
        /*0128*/ 	.word	0x00008a20


	//   ....[7]....
        /*012c*/ 	.word	0x00009200


	//   ....[8]....
        /*0130*/ 	.word	0x000099b0


	//   ....[9]....
        /*0134*/ 	.word	0x0000a110


	//----- nvinfo : EIATTR_MBARRIER_INSTR_OFFSETS
	.align		4
.L_45:
        /*0138*/ 	.byte	0x04, 0x39
        /*013a*/ 	.short	(.L_47 - .L_46)


	//   ....[0]....
.L_46:
        /*013c*/ 	.word	0x00000610
        /*0140*/ 	.word	0x000000ff
        /*0144*/ 	.word	0x00000000
        /*0148*/ 	.short	0x0100
        /*014a*/ 	.byte	0x04
	.zero		1


	//   ....[1]....
        /*014c*/ 	.word	0x00000620
        /*0150*/ 	.word	0x000000ff
        /*0154*/ 	.word	0x00000010
        /*0158*/ 	.short	0x0100
        /*015a*/ 	.byte	0x04
	.zero		1


	//   ....[2]....
        /*015c*/ 	.word	0x00000630
        /*0160*/ 	.word	0x000000ff
        /*0164*/ 	.word	0x00000008
        /*0168*/ 	.short	0x0100
        /*016a*/ 	.byte	0x04
	.zero		1


	//   ....[3]....
        /*016c*/ 	.word	0x00000640
        /*0170*/ 	.word	0x000000ff
        /*0174*/ 	.word	0x00000018
        /*0178*/ 	.short	0x0100
        /*017a*/ 	.byte	0x04
	.zero		1


	//   ....[4]....
        /*017c*/ 	.word	0x00000770
        /*0180*/ 	.word	0x000000ff
        /*0184*/ 	.word	0x00000020
        /*0188*/ 	.short	0x0100
        /*018a*/ 	.byte	0x04
	.zero		1


	//   ....[5]....
        /*018c*/ 	.word	0x00000780
        /*0190*/ 	.word	0x000000ff
        /*0194*/ 	.word	0x00000040
        /*0198*/ 	.short	0x0100
        /*019a*/ 	.byte	0x04
	.zero		1


	//   ....[6]....
        /*019c*/ 	.word	0x00000790
        /*01a0*/ 	.word	0x000000ff
        /*01a4*/ 	.word	0x00000028
        /*01a8*/ 	.short	0x0100
        /*01aa*/ 	.byte	0x04
	.zero		1


	//   ....[7]....
        /*01ac*/ 	.word	0x000007a0
        /*01b0*/ 	.word	0x000000ff
        /*01b4*/ 	.word	0x00000048
        /*01b8*/ 	.short	0x0100
        /*01ba*/ 	.byte	0x04
	.zero		1


	//   ....[8]....
        /*01bc*/ 	.word	0x000007b0
        /*01c0*/ 	.word	0x000000ff
        /*01c4*/ 	.word	0x00000030
        /*01c8*/ 	.short	0x0100
        /*01ca*/ 	.byte	0x04
	.zero		1


	//   ....[9]....
        /*01cc*/ 	.word	0x000007c0
        /*01d0*/ 	.word	0x000000ff
        /*01d4*/ 	.word	0x00000050
        /*01d8*/ 	.short	0x0100
        /*01da*/ 	.byte	0x04
	.zero		1


	//   ....[10]....
        /*01dc*/ 	.word	0x000007d0
        /*01e0*/ 	.word	0x000000ff
        /*01e4*/ 	.word	0x00000038
        /*01e8*/ 	.short	0x0100
        /*01ea*/ 	.byte	0x04
	.zero		1


	//   ....[11]....
        /*01ec*/ 	.word	0x000007e0
        /*01f0*/ 	.word	0x000000ff
        /*01f4*/ 	.word	0x00000058
        /*01f8*/ 	.short	0x0100
        /*01fa*/ 	.byte	0x04
	.zero		1


	//   ....[12]....
        /*01fc*/ 	.word	0x000008d0
        /*0200*/ 	.word	0x000000ff
        /*0204*/ 	.word	0x00000060
        /*0208*/ 	.short	0x0100
        /*020a*/ 	.byte	0x06
	.zero		1


	//   ....[13]....
        /*020c*/ 	.word	0x000008e0
        /*0210*/ 	.word	0x000000ff
        /*0214*/ 	.word	0x00000068
        /*0218*/ 	.short	0x0100
        /*021a*/ 	.byte	0x06
	.zero		1


	//   ....[14]....
        /*021c*/ 	.word	0x00000a20
        /*0220*/ 	.word	0x000000ff
        /*0224*/ 	.word	0x00000070
        /*0228*/ 	.short	0x0100
        /*022a*/ 	.byte	0x06
	.zero		1


	//   ....[15]....
        /*022c*/ 	.word	0x00000a30
        /*0230*/ 	.word	0x000000ff
        /*0234*/ 	.word	0x00000080
        /*0238*/ 	.short	0x0100
        /*023a*/ 	.byte	0x06
	.zero		1


	//   ....[16]....
        /*023c*/ 	.word	0x00000a40
        /*0240*/ 	.word	0x000000ff
        /*0244*/ 	.word	0x00000078
        /*0248*/ 	.short	0x0100
        /*024a*/ 	.byte	0x06
	.zero		1


	//   ....[17]....
        /*024c*/ 	.word	0x00000a50
        /*0250*/ 	.word	0x000000ff
        /*0254*/ 	.word	0x00000088
        /*0258*/ 	.short	0x0100
        /*025a*/ 	.byte	0x06
	.zero		1


	//   ....[18]....
        /*025c*/ 	.word	0x00000b80
        /*0260*/ 	.word	0x000000ff
        /*0264*/ 	.word	0x00000090
        /*0268*/ 	.short	0x0100
        /*026a*/ 	.byte	0x04
	.zero		1


	//   ....[19]....
        /*026c*/ 	.word	0x00000b90
        /*0270*/ 	.word	0x000000ff
        /*0274*/ 	.word	0x000000b0
        /*0278*/ 	.short	0x0100
        /*027a*/ 	.byte	0x04
	.zero		1


	//   ....[20]....
        /*027c*/ 	.word	0x00000ba0
        /*0280*/ 	.word	0x000000ff
        /*0284*/ 	.word	0x00000098
        /*0288*/ 	.short	0x0100
        /*028a*/ 	.byte	0x04
	.zero		1


	//   ....[21]....
        /*028c*/ 	.word	0x00000bb0
        /*0290*/ 	.word	0x000000ff
        /*0294*/ 	.word	0x000000b8
        /*0298*/ 	.short	0x0100
        /*029a*/ 	.byte	0x04
	.zero		1


	//   ....[22]....
        /*029c*/ 	.word	0x00000bc0
        /*02a0*/ 	.word	0x000000ff
        /*02a4*/ 	.word	0x000000a0
        /*02a8*/ 	.short	0x0100
        /*02aa*/ 	.byte	0x04
	.zero		1


	//   ....[23]....
        /*02ac*/ 	.word	0x00000bd0
        /*02b0*/ 	.word	0x000000ff
        /*02b4*/ 	.word	0x000000c0
        /*02b8*/ 	.short	0x0100
        /*02ba*/ 	.byte	0x04
	.zero		1


	//   ....[24]....
        /*02bc*/ 	.word	0x00000be0
        /*02c0*/ 	.word	0x000000ff
        /*02c4*/ 	.word	0x000000a8
        /*02c8*/ 	.short	0x0100
        /*02ca*/ 	.byte	0x04
	.zero		1


	//   ....[25]....
        /*02cc*/ 	.word	0x00000bf0
        /*02d0*/ 	.word	0x000000ff
        /*02d4*/ 	.word	0x000000c8
        /*02d8*/ 	.short	0x0100
        /*02da*/ 	.byte	0x04
	.zero		1


	//   ....[26]....
        /*02dc*/ 	.word	0x00000ce0
        /*02e0*/ 	.word	0x000000ff
        /*02e4*/ 	.word	0x000000d0
        /*02e8*/ 	.short	0x0100
        /*02ea*/ 	.byte	0x04
	.zero		1


	//   ....[27]....
        /*02ec*/ 	.word	0x00000cf0
        /*02f0*/ 	.word	0x000000ff
        /*02f4*/ 	.word	0x000000e0
        /*02f8*/ 	.short	0x0100
        /*02fa*/ 	.byte	0x04
	.zero		1


	//   ....[28]....
        /*02fc*/ 	.word	0x00000d00
        /*0300*/ 	.word	0x000000ff
        /*0304*/ 	.word	0x000000d8
        /*0308*/ 	.short	0x0100
        /*030a*/ 	.byte	0x04
	.zero		1


	//   ....[29]....
        /*030c*/ 	.word	0x00000d10
        /*0310*/ 	.word	0x000000ff
        /*0314*/ 	.word	0x000000e8
        /*0318*/ 	.short	0x0100
        /*031a*/ 	.byte	0x04
	.zero		1


	//   ....[30]....
        /*031c*/ 	.word	0x00001870
        /*0320*/ 	.word	0x00000003
        /*0324*/ 	.word	0x000000e0
        /*0328*/ 	.short	0x010a
        /*032a*/ 	.byte	0xff
	.zero		1


	//   ....[31]....
        /*032c*/ 	.word	0x000018a0
        /*0330*/ 	.word	0x00000003
        /*0334*/ 	.word	0x000000d0
        /*0338*/ 	.short	0x0101
        /*033a*/ 	.byte	0xff
	.zero		1


	//   ....[32]....
        /*033c*/ 	.word	0x00001970
        /*0340*/ 	.word	0x000000ff
        /*0344*/ 	.word	0x00000010
        /*0348*/ 	.short	0x010a
        /*034a*/ 	.byte	0x04
	.zero		1


	//   ....[33]....
        /*034c*/ 	.word	0x000019f0
        /*0350*/ 	.word	0x000000ff
        /*0354*/ 	.word	0x00000010
        /*0358*/ 	.short	0x010a
        /*035a*/ 	.byte	0x21
	.zero		1


	//   ....[34]....
        /*035c*/ 	.word	0x00001b80
        /*0360*/ 	.word	0x000000ff
        /*0364*/ 	.word	0x00000010
        /*0368*/ 	.short	0x010a
        /*036a*/ 	.byte	0x05
	.zero		1


	//   ....[35]....
        /*036c*/ 	.word	0x00001d70
        /*0370*/ 	.word	0x000000ff
        /*0374*/ 	.word	0x00000068
        /*0378*/ 	.short	0x0101
        /*037a*/ 	.byte	0x0d
	.zero		1


	//   ....[36]....
        /*037c*/ 	.word	0x00001d90
        /*0380*/ 	.word	0x000000ff
        /*0384*/ 	.word	0x00000010
        /*0388*/ 	.short	0x010a
        /*038a*/ 	.byte	0x04
	.zero		1


	//   ....[37]....
        /*038c*/ 	.word	0x00001e10
        /*0390*/ 	.word	0x000000ff
        /*0394*/ 	.word	0x00000010
        /*0398*/ 	.short	0x010a
        /*039a*/ 	.byte	0x21
	.zero		1


	//   ....[38]....
        /*039c*/ 	.word	0x00001fa0
        /*03a0*/ 	.word	0x000000ff
        /*03a4*/ 	.word	0x00000010
        /*03a8*/ 	.short	0x010a
        /*03aa*/ 	.byte	0x05
	.zero		1


	//   ....[39]....
        /*03ac*/ 	.word	0x000021a0
        /*03b0*/ 	.word	0x00000003
        /*03b4*/ 	.word	0x00000070
        /*03b8*/ 	.short	0x010a
        /*03ba*/ 	.byte	0xff
	.zero		1


	//   ....[40]....
        /*03bc*/ 	.word	0x000022f0
        /*03c0*/ 	.word	0x00000000
        /*03c4*/ 	.word	0x00000000
        /*03c8*/ 	.short	0x0101
        /*03ca*/ 	.byte	0xff
	.zero		1


	//   ....[41]....
        /*03cc*/ 	.word	0x000028b0
        /*03d0*/ 	.word	0x000000ff
        /*03d4*/ 	.word	0x00000000
        /*03d8*/ 	.short	0x010a
        /*03da*/ 	.byte	0x04
	.zero		1


	//   ....[42]....
        /*03dc*/ 	.word	0x00002950
        /*03e0*/ 	.word	0x00000000
        /*03e4*/ 	.word	0x00000000
        /*03e8*/ 	.short	0x010a
        /*03ea*/ 	.byte	0xff
	.zero		1


	//   ....[43]....
        /*03ec*/ 	.word	0x00002a70
        /*03f0*/ 	.word	0x00000002
        /*03f4*/ 	.word	0x000000d0
        /*03f8*/ 	.short	0x010a
        /*03fa*/ 	.byte	0xff
	.zero		1


	//   ....[44]....
        /*03fc*/ 	.word	0x00002ad0
        /*0400*/ 	.word	0x00000004
        /*0404*/ 	.word	0x00000000
        /*0408*/ 	.short	0x0101
        /*040a*/ 	.byte	0xff
	.zero		1


	//   ....[45]....
        /*040c*/ 	.word	0x00002af0
        /*0410*/ 	.word	0x000000ff
        /*0414*/ 	.word	0x00000080
        /*0418*/ 	.short	0x010a
        /*041a*/ 	.byte	0x04
	.zero		1


	//   ....[46]....
        /*041c*/ 	.word	0x00002c10
        /*0420*/ 	.word	0x00000002
        /*0424*/ 	.word	0x00000070
        /*0428*/ 	.short	0x010a
        /*042a*/ 	.byte	0xff
	.zero		1


	//   ....[47]....
        /*042c*/ 	.word	0x00002d20
        /*0430*/ 	.word	0x00000002
        /*0434*/ 	.word	0x00000000
        /*0438*/ 	.short	0x0101
        /*043a*/ 	.byte	0xff
	.zero		1


	//   ....[48]....
        /*043c*/ 	.word	0x00002db0
        /*0440*/ 	.word	0x000000ff
        /*0444*/ 	.word	0x00000080
        /*0448*/ 	.short	0x0106
        /*044a*/ 	.byte	0x04
	.zero		1


	//   ....[49]....
        /*044c*/ 	.word	0x00002dd0
        /*0450*/ 	.word	0x000000ff
        /*0454*/ 	.word	0x00000080
        /*0458*/ 	.short	0x010a
        /*045a*/ 	.byte	0x04
	.zero		1


	//   ....[50]....
        /*045c*/ 	.word	0x00002e60
        /*0460*/ 	.word	0x000000ff
        /*0464*/ 	.word	0x00000080
        /*0468*/ 	.short	0x0106
        /*046a*/ 	.byte	0x07
	.zero		1


	//   ....[51]....
        /*046c*/ 	.word	0x00002ea0
        /*0470*/ 	.word	0x00000000
        /*0474*/ 	.word	0x00000080
        /*0478*/ 	.short	0x010a
        /*047a*/ 	.byte	0xff
	.zero		1


	//   ....[52]....
        /*047c*/ 	.word	0x00003470
        /*0480*/ 	.word	0x00000000
        /*0484*/ 	.word	0x00000070
        /*0488*/ 	.short	0x010a
        /*048a*/ 	.byte	0xff
	.zero		1


	//   ....[53]....
        /*048c*/ 	.word	0x00003570
        /*0490*/ 	.word	0x00000003
        /*0494*/ 	.word	0x00000000
        /*0498*/ 	.short	0x0101
        /*049a*/ 	.byte	0xff
	.zero		1


	//   ....[54]....
        /*049c*/ 	.word	0x00003580
        /*04a0*/ 	.word	0x000000ff
        /*04a4*/ 	.word	0x00000000
        /*04a8*/ 	.short	0x010a
        /*04aa*/ 	.byte	0x04
	.zero		1


	//   ....[55]....
        /*04ac*/ 	.word	0x00003600
        /*04b0*/ 	.word	0x000000ff
        /*04b4*/ 	.word	0x000000b0
        /*04b8*/ 	.short	0x010a
        /*04ba*/ 	.byte	0x2e
	.zero		1


	//   ....[56]....
        /*04bc*/ 	.word	0x000036e0
        /*04c0*/ 	.word	0x000000ff
        /*04c4*/ 	.word	0x00000000
        /*04c8*/ 	.short	0x010a
        /*04ca*/ 	.byte	0x07
	.zero		1


	//   ....[57]....
        /*04cc*/ 	.word	0x00003820
        /*04d0*/ 	.word	0x000000ff
        /*04d4*/ 	.word	0x00000000
        /*04d8*/ 	.short	0x010a
        /*04da*/ 	.byte	0x04
	.zero		1


	//   ....[58]....
        /*04dc*/ 	.word	0x00003bf0
        /*04e0*/ 	.word	0x000000ff
        /*04e4*/ 	.word	0x00000000
        /*04e8*/ 	.short	0x010a
        /*04ea*/ 	.byte	0x04
	.zero		1


	//   ....[59]....
        /*04ec*/ 	.word	0x00003c80
        /*04f0*/ 	.word	0x000000ff
        /*04f4*/ 	.word	0x00000000
        /*04f8*/ 	.short	0x010a
        /*04fa*/ 	.byte	0x05
	.zero		1


	//   ....[60]....
        /*04fc*/ 	.word	0x00003d10
        /*0500*/ 	.word	0x000000ff
        /*0504*/ 	.word	0x00000000
        /*0508*/ 	.short	0x010a
        /*050a*/ 	.byte	0x05
	.zero		1


	//   ....[61]....
        /*050c*/ 	.word	0x00003da0
        /*0510*/ 	.word	0x000000ff
        /*0514*/ 	.word	0x00000000
        /*0518*/ 	.short	0x010a
        /*051a*/ 	.byte	0x04
	.zero		1


	//   ....[62]....
        /*051c*/ 	.word	0x00004250
        /*0520*/ 	.word	0x0000000c
        /*0524*/ 	.word	0x00000070
        /*0528*/ 	.short	0x010a
        /*052a*/ 	.byte	0xff
	.zero		1


	//   ....[63]....
        /*052c*/ 	.word	0x000043c0
        /*0530*/ 	.word	0x00000000
        /*0534*/ 	.word	0x00000000
        /*0538*/ 	.short	0x0101
        /*053a*/ 	.byte	0xff
	.zero		1


	//   ....[64]....
        /*053c*/ 	.word	0x00004860
        /*0540*/ 	.word	0x000000ff
        /*0544*/ 	.word	0x00000068
        /*0548*/ 	.short	0x010a
        /*054a*/ 	.byte	0x15
	.zero		1


	//   ....[65]....
        /*054c*/ 	.word	0x000049e0
        /*0550*/ 	.word	0x000000ff
        /*0554*/ 	.word	0x00000040
        /*0558*/ 	.short	0x010a
        /*055a*/ 	.byte	0x15
	.zero		1


	//   ....[66]....
        /*055c*/ 	.word	0x00004b60
        /*0560*/ 	.word	0x000000ff
        /*0564*/ 	.word	0x00000020
        /*0568*/ 	.short	0x010b
        /*056a*/ 	.byte	0x15
	.zero		1


	//   ....[67]....
        /*056c*/ 	.word	0x00004b70
        /*0570*/ 	.word	0x000000ff
        /*0574*/ 	.word	0x00000000
        /*0578*/ 	.short	0x0101
        /*057a*/ 	.byte	0x06
	.zero		1


	//   ....[68]....
        /*057c*/ 	.word	0x00004b90
        /*0580*/ 	.word	0x000000ff
        /*0584*/ 	.word	0x00000048
        /*0588*/ 	.short	0x010a
        /*058a*/ 	.byte	0x15
	.zero		1


	//   ....[69]....
        /*058c*/ 	.word	0x00004cd0
        /*0590*/ 	.word	0x000000ff
        /*0594*/ 	.word	0x00000028
        /*0598*/ 	.short	0x010b
        /*059a*/ 	.byte	0x15
	.zero		1


	//   ....[70]....
        /*059c*/ 	.word	0x00004ce0
        /*05a0*/ 	.word	0x000000ff
        /*05a4*/ 	.word	0x00000000
        /*05a8*/ 	.short	0x0101
        /*05aa*/ 	.byte	0x07
	.zero		1


	//   ....[71]....
        /*05ac*/ 	.word	0x00004d00
        /*05b0*/ 	.word	0x000000ff
        /*05b4*/ 	.word	0x00000050
        /*05b8*/ 	.short	0x010a
        /*05ba*/ 	.byte	0x15
	.zero		1


	//   ....[72]....
        /*05bc*/ 	.word	0x00004e50
        /*05c0*/ 	.word	0x000000ff
        /*05c4*/ 	.word	0x00000030
        /*05c8*/ 	.short	0x010b
        /*05ca*/ 	.byte	0x15
	.zero		1


	//   ....[73]....
        /*05cc*/ 	.word	0x00004e60
        /*05d0*/ 	.word	0x000000ff
        /*05d4*/ 	.word	0x00000000
        /*05d8*/ 	.short	0x0101
        /*05da*/ 	.byte	0x1d
	.zero		1


	//   ....[74]....
        /*05dc*/ 	.word	0x00004e80
        /*05e0*/ 	.word	0x000000ff
        /*05e4*/ 	.word	0x00000058
        /*05e8*/ 	.short	0x010a
        /*05ea*/ 	.byte	0x15
	.zero		1


	//   ....[75]....
        /*05ec*/ 	.word	0x00004ff0
        /*05f0*/ 	.word	0x000000ff
        /*05f4*/ 	.word	0x00000038
        /*05f8*/ 	.short	0x010b
        /*05fa*/ 	.byte	0x15
	.zero		1


	//   ....[76]....
        /*05fc*/ 	.word	0x00005000
        /*0600*/ 	.word	0x000000ff
        /*0604*/ 	.word	0x00000000
        /*0608*/ 	.short	0x0101
        /*060a*/ 	.byte	0x18
	.zero		1


	//   ....[77]....
        /*060c*/ 	.word	0x00005010
        /*0610*/ 	.word	0x000000ff
        /*0614*/ 	.word	0x00000040
        /*0618*/ 	.short	0x010a
        /*061a*/ 	.byte	0x15
	.zero		1


	//   ....[78]....
        /*061c*/ 	.word	0x00005170
        /*0620*/ 	.word	0x000000ff
        /*0624*/ 	.word	0x00000020
        /*0628*/ 	.short	0x010b
        /*062a*/ 	.byte	0x15
	.zero		1


	//   ....[79]....
        /*062c*/ 	.word	0x00005180
        /*0630*/ 	.word	0x000000ff
        /*0634*/ 	.word	0x00000000
        /*0638*/ 	.short	0x0101
        /*063a*/ 	.byte	0x06
	.zero		1


	//   ....[80]....
        /*063c*/ 	.word	0x00005190
        /*0640*/ 	.word	0x000000ff
        /*0644*/ 	.word	0x00000048
        /*0648*/ 	.short	0x010a
        /*064a*/ 	.byte	0x15
	.zero		1


	//   ....[81]....
        /*064c*/ 	.word	0x000052f0
        /*0650*/ 	.word	0x000000ff
        /*0654*/ 	.word	0x00000028
        /*0658*/ 	.short	0x010b
        /*065a*/ 	.byte	0x15
	.zero		1


	//   ....[82]....
        /*065c*/ 	.word	0x00005300
        /*0660*/ 	.word	0x000000ff
        /*0664*/ 	.word	0x00000000
        /*0668*/ 	.short	0x0101
        /*066a*/ 	.byte	0x07
	.zero		1


	//   ....[83]....
        /*066c*/ 	.word	0x00005310
        /*0670*/ 	.word	0x000000ff
        /*0674*/ 	.word	0x00000050
        /*0678*/ 	.short	0x010a
        /*067a*/ 	.byte	0x15
	.zero		1


	//   ....[84]....
        /*067c*/ 	.word	0x00005460
        /*0680*/ 	.word	0x000000ff
        /*0684*/ 	.word	0x00000030
        /*0688*/ 	.short	0x010b
        /*068a*/ 	.byte	0x15
	.zero		1


	//   ....[85]....
        /*068c*/ 	.word	0x00005470
        /*0690*/ 	.word	0x000000ff
        /*0694*/ 	.word	0x00000000
        /*0698*/ 	.short	0x0101
        /*069a*/ 	.byte	0x1d
	.zero		1


	//   ....[86]....
        /*069c*/ 	.word	0x00005480
        /*06a0*/ 	.word	0x000000ff
        /*06a4*/ 	.word	0x00000058
        /*06a8*/ 	.short	0x010a
        /*06aa*/ 	.byte	0x15
	.zero		1


	//   ....[87]....
        /*06ac*/ 	.word	0x00005670
        /*06b0*/ 	.word	0x000000ff
        /*06b4*/ 	.word	0x00000038
        /*06b8*/ 	.short	0x010b
        /*06ba*/ 	.byte	0x15
	.zero		1


	//   ....[88]....
        /*06bc*/ 	.word	0x00005680
        /*06c0*/ 	.word	0x000000ff
        /*06c4*/ 	.word	0x00000000
        /*06c8*/ 	.short	0x0101
        /*06ca*/ 	.byte	0x18
	.zero		1


	//   ....[89]....
        /*06cc*/ 	.word	0x000056a0
        /*06d0*/ 	.word	0x000000ff
        /*06d4*/ 	.word	0x00000040
        /*06d8*/ 	.short	0x010a
        /*06da*/ 	.byte	0x15
	.zero		1


	//   ....[90]....
        /*06dc*/ 	.word	0x000056c0
        /*06e0*/ 	.word	0x000000ff
        /*06e4*/ 	.word	0x00000048
        /*06e8*/ 	.short	0x010a
        /*06ea*/ 	.byte	0x15
	.zero		1


	//   ....[91]....
        /*06ec*/ 	.word	0x000056e0
        /*06f0*/ 	.word	0x000000ff
        /*06f4*/ 	.word	0x00000050
        /*06f8*/ 	.short	0x010a
        /*06fa*/ 	.byte	0x15
	.zero		1


	//   ....[92]....
        /*06fc*/ 	.word	0x00005730
        /*0700*/ 	.word	0x00000002
        /*0704*/ 	.word	0x00000058
        /*0708*/ 	.short	0x010a
        /*070a*/ 	.byte	0xff
	.zero		1


	//   ....[93]....
        /*070c*/ 	.word	0x00005a90
        /*0710*/ 	.word	0x00000000
        /*0714*/ 	.word	0x00000070
        /*0718*/ 	.short	0x010a
        /*071a*/ 	.byte	0xff
	.zero		1


	//   ....[94]....
        /*071c*/ 	.word	0x00005b60
        /*0720*/ 	.word	0x00000000
        /*0724*/ 	.word	0x00000000
        /*0728*/ 	.short	0x0101
        /*072a*/ 	.byte	0xff
	.zero		1


	//   ....[95]....
        /*072c*/ 	.word	0x00006800
        /*0730*/ 	.word	0x000000ff
        /*0734*/ 	.word	0x00000020
        /*0738*/ 	.short	0x010a
        /*073a*/ 	.byte	0x2b
	.zero		1


	//   ....[96]....
        /*073c*/ 	.word	0x00006860
        /*0740*/ 	.word	0x00000056
        /*0744*/ 	.word	0x00000090
        /*0748*/ 	.short	0x010a
        /*074a*/ 	.byte	0xff
	.zero		1


	//   ....[97]....
        /*074c*/ 	.word	0x00006980
        /*0750*/ 	.word	0x000000ff
        /*0754*/ 	.word	0x00000020
        /*0758*/ 	.short	0x010a
        /*075a*/ 	.byte	0x2b
	.zero		1


	//   ....[98]....
        /*075c*/ 	.word	0x00006a80
        /*0760*/ 	.word	0x00000056
        /*0764*/ 	.word	0x00000090
        /*0768*/ 	.short	0x010a
        /*076a*/ 	.byte	0xff
	.zero		1


	//   ....[99]....
        /*076c*/ 	.word	0x00007080
        /*0770*/ 	.word	0x00000000
        /*0774*/ 	.word	0x00000000
        /*0778*/ 	.short	0x0101
        /*077a*/ 	.byte	0xff
	.zero		1


	//   ....[100]....
        /*077c*/ 	.word	0x00007090
        /*0780*/ 	.word	0x00000003
        /*0784*/ 	.word	0x00000020
        /*0788*/ 	.short	0x010a
        /*078a*/ 	.byte	0xff
	.zero		1


	//   ....[101]....
        /*078c*/ 	.word	0x00007160
        /*0790*/ 	.word	0x00000003
        /*0794*/ 	.word	0x00000020
        /*0798*/ 	.short	0x010a
        /*079a*/ 	.byte	0xff
	.zero		1


	//   ....[102]....
        /*079c*/ 	.word	0x000077e0
        /*07a0*/ 	.word	0x00000014
        /*07a4*/ 	.word	0x00000000
        /*07a8*/ 	.short	0x0101
        /*07aa*/ 	.byte	0xff
	.zero		1


	//   ....[103]....
        /*07ac*/ 	.word	0x00007800
        /*07b0*/ 	.word	0x00000015
        /*07b4*/ 	.word	0x00000020
        /*07b8*/ 	.short	0x010a
        /*07ba*/ 	.byte	0xff
	.zero		1


	//   ....[104]....
        /*07bc*/ 	.word	0x000078c0
        /*07c0*/ 	.word	0x00000015
        /*07c4*/ 	.word	0x00000020
        /*07c8*/ 	.short	0x010a
        /*07ca*/ 	.byte	0xff
	.zero		1


	//   ....[105]....
        /*07cc*/ 	.word	0x00007f50
        /*07d0*/ 	.word	0x00000014
        /*07d4*/ 	.word	0x00000000
        /*07d8*/ 	.short	0x0101
        /*07da*/ 	.byte	0xff
	.zero		1


	//   ....[106]....
        /*07dc*/ 	.word	0x00007f70
        /*07e0*/ 	.word	0x00000015
        /*07e4*/ 	.word	0x00000020
        /*07e8*/ 	.short	0x010a
        /*07ea*/ 	.byte	0xff
	.zero		1


	//   ....[107]....
        /*07ec*/ 	.word	0x00008030
        /*07f0*/ 	.word	0x00000015
        /*07f4*/ 	.word	0x00000020
        /*07f8*/ 	.short	0x010a
        /*07fa*/ 	.byte	0xff
	.zero		1


	//   ....[108]....
        /*07fc*/ 	.word	0x000086f0
        /*0800*/ 	.word	0x00000014
        /*0804*/ 	.word	0x00000000
        /*0808*/ 	.short	0x0101
        /*080a*/ 	.byte	0xff
	.zero		1


	//   ....[109]....
        /*080c*/ 	.word	0x00008710
        /*0810*/ 	.word	0x00000015
        /*0814*/ 	.word	0x00000020
        /*0818*/ 	.short	0x010a
        /*081a*/ 	.byte	0xff
	.zero		1


	//   ....[110]....
        /*081c*/ 	.word	0x000087d0
        /*0820*/ 	.word	0x00000015
        /*0824*/ 	.word	0x00000020
        /*0828*/ 	.short	0x010a
        /*082a*/ 	.byte	0xff
	.zero		1


	//   ....[111]....
        /*082c*/ 	.word	0x00008ed0
        /*0830*/ 	.word	0x00000014
        /*0834*/ 	.word	0x00000000
        /*0838*/ 	.short	0x0101
        /*083a*/ 	.byte	0xff
	.zero		1


	//   ....[112]....
        /*083c*/ 	.word	0x00008ef0
        /*0840*/ 	.word	0x00000015
        /*0844*/ 	.word	0x00000020
        /*0848*/ 	.short	0x010a
        /*084a*/ 	.byte	0xff
	.zero		1


	//   ....[113]....
        /*084c*/ 	.word	0x00008fb0
        /*0850*/ 	.word	0x00000015
        /*0854*/ 	.word	0x00000020
        /*0858*/ 	.short	0x010a
        /*085a*/ 	.byte	0xff
	.zero		1


	//   ....[114]....
        /*085c*/ 	.word	0x00009680
        /*0860*/ 	.word	0x00000014
        /*0864*/ 	.word	0x00000000
        /*0868*/ 	.short	0x0101
        /*086a*/ 	.byte	0xff
	.zero		1


	//   ....[115]....
        /*086c*/ 	.word	0x000096a0
        /*0870*/ 	.word	0x00000015
        /*0874*/ 	.word	0x00000020
        /*0878*/ 	.short	0x010a
        /*087a*/ 	.byte	0xff
	.zero		1


	//   ....[116]....
        /*087c*/ 	.word	0x00009760
        /*0880*/ 	.word	0x00000015
        /*0884*/ 	.word	0x00000020
        /*0888*/ 	.short	0x010a
        /*088a*/ 	.byte	0xff
	.zero		1


	//   ....[117]....
        /*088c*/ 	.word	0x00009e30
        /*0890*/ 	.word	0x00000014
        /*0894*/ 	.word	0x00000000
        /*0898*/ 	.short	0x0101
        /*089a*/ 	.byte	0xff
	.zero		1


	//   ....[118]....
        /*089c*/ 	.word	0x00009e50
        /*08a0*/ 	.word	0x00000015
        /*08a4*/ 	.word	0x00000020
        /*08a8*/ 	.short	0x010a
        /*08aa*/ 	.byte	0xff
	.zero		1


	//   ....[119]....
        /*08ac*/ 	.word	0x00009f10
        /*08b0*/ 	.word	0x00000015
        /*08b4*/ 	.word	0x00000020
        /*08b8*/ 	.short	0x010a
        /*08ba*/ 	.byte	0xff
	.zero		1


	//   ....[120]....
        /*08bc*/ 	.word	0x0000a200
        /*08c0*/ 	.word	0x000000ff
        /*08c4*/ 	.word	0x00000000
        /*08c8*/ 	.short	0x0101
        /*08ca*/ 	.byte	0x04
	.zero		1


	//   ....[121]....
        /*08cc*/ 	.word	0x0000a610
        /*08d0*/ 	.word	0x00000002
        /*08d4*/ 	.word	0x00000000
        /*08d8*/ 	.short	0x0101
        /*08da*/ 	.byte	0xff
	.zero		1


	//   ....[122]....
        /*08dc*/ 	.word	0x0000a8c0
        /*08e0*/ 	.word	0x000000ff
        /*08e4*/ 	.word	0x00000000
        /*08e8*/ 	.short	0x0101
        /*08ea*/ 	.byte	0x04
	.zero		1


	//   ....[123]....
        /*08ec*/ 	.word	0x0000a8e0
        /*08f0*/ 	.word	0x00000003
        /*08f4*/ 	.word	0x000000e0
        /*08f8*/ 	.short	0x010a
        /*08fa*/ 	.byte	0xff
	.zero		1


	//   ....[124]....
        /*08fc*/ 	.word	0x0000a940
        /*0900*/ 	.word	0x00000000
        /*0904*/ 	.word	0x00000010
        /*0908*/ 	.short	0x010a
        /*090a*/ 	.byte	0xff
	.zero		1


	//   ....[125]....
        /*090c*/ 	.word	0x0000a9a0
        /*0910*/ 	.word	0x00000000
        /*0914*/ 	.word	0x00000010
        /*0918*/ 	.short	0x010a
        /*091a*/ 	.byte	0xff
	.zero		1


	//   ....[126]....
        /*091c*/ 	.word	0x0000a9f0
        /*0920*/ 	.word	0x00000003
        /*0924*/ 	.word	0x00000070
        /*0928*/ 	.short	0x010a
        /*092a*/ 	.byte	0xff
	.zero		1


	//   ....[127]....
        /*092c*/ 	.word	0x0000aa50
        /*0930*/ 	.word	0x00000000
        /*0934*/ 	.word	0x00000000
        /*0938*/ 	.short	0x010a
        /*093a*/ 	.byte	0xff
	.zero		1


	//   ....[128]....
        /*093c*/ 	.word	0x0000aaa0
        /*0940*/ 	.word	0x00000002
        /*0944*/ 	.word	0x000000d0
        /*0948*/ 	.short	0x010a
        /*094a*/ 	.byte	0xff
	.zero		1


	//   ....[129]....
        /*094c*/ 	.word	0x0000ab00
        /*0950*/ 	.word	0x00000002
        /*0954*/ 	.word	0x00000080
        /*0958*/ 	.short	0x010a
        /*095a*/ 	.byte	0xff
	.zero		1


	//   ....[130]....
        /*095c*/ 	.word	0x0000ab50
        /*0960*/ 	.word	0x00000002
        /*0964*/ 	.word	0x00000070
        /*0968*/ 	.short	0x010a
        /*096a*/ 	.byte	0xff
	.zero		1


	//   ....[131]....
        /*096c*/ 	.word	0x0000abb0
        /*0970*/ 	.word	0x00000000
        /*0974*/ 	.word	0x00000080
        /*0978*/ 	.short	0x010a
        /*097a*/ 	.byte	0xff
	.zero		1


	//   ....[132]....
        /*097c*/ 	.word	0x0000ac00
        /*0980*/ 	.word	0x00000000
        /*0984*/ 	.word	0x00000070
        /*0988*/ 	.short	0x010a
        /*098a*/ 	.byte	0xff
	.zero		1


	//   ....[133]....
        /*098c*/ 	.word	0x0000ac60
        /*0990*/ 	.word	0x00000003
        /*0994*/ 	.word	0x000000b0
        /*0998*/ 	.short	0x010a
        /*099a*/ 	.byte	0xff
	.zero		1


	//   ....[134]....
        /*099c*/ 	.word	0x0000acc0
        /*09a0*/ 	.word	0x00000000
        /*09a4*/ 	.word	0x00000000
        /*09a8*/ 	.short	0x010a
        /*09aa*/ 	.byte	0xff
	.zero		1


	//   ....[135]....
        /*09ac*/ 	.word	0x0000ad20
        /*09b0*/ 	.word	0x00000000
        /*09b4*/ 	.word	0x00000000
        /*09b8*/ 	.short	0x010a
        /*09ba*/ 	.byte	0xff
	.zero		1


	//   ....[136]....
        /*09bc*/ 	.word	0x0000ad80
        /*09c0*/ 	.word	0x00000000
        /*09c4*/ 	.word	0x00000000
        /*09c8*/ 	.short	0x010a
        /*09ca*/ 	.byte	0xff
	.zero		1


	//   ....[137]....
        /*09cc*/ 	.word	0x0000ade0
        /*09d0*/ 	.word	0x00000000
        /*09d4*/ 	.word	0x00000000
        /*09d8*/ 	.short	0x010a
        /*09da*/ 	.byte	0xff
	.zero		1


	//   ....[138]....
        /*09dc*/ 	.word	0x0000ae40
        /*09e0*/ 	.word	0x00000000
        /*09e4*/ 	.word	0x00000000
        /*09e8*/ 	.short	0x010a
        /*09ea*/ 	.byte	0xff
	.zero		1


	//   ....[139]....
        /*09ec*/ 	.word	0x0000ae90
        /*09f0*/ 	.word	0x0000000c
        /*09f4*/ 	.word	0x00000070
        /*09f8*/ 	.short	0x010a
        /*09fa*/ 	.byte	0xff
	.zero		1


	//   ....[140]....
        /*09fc*/ 	.word	0x0000aef0
        /*0a00*/ 	.word	0x00000000
        /*0a04*/ 	.word	0x00000068
        /*0a08*/ 	.short	0x010a
        /*0a0a*/ 	.byte	0xff
	.zero		1


	//   ....[141]....
        /*0a0c*/ 	.word	0x0000af50
        /*0a10*/ 	.word	0x00000009
        /*0a14*/ 	.word	0x00000040
        /*0a18*/ 	.short	0x010a
        /*0a1a*/ 	.byte	0xff
	.zero		1


	//   ....[142]....
        /*0a1c*/ 	.word	0x0000afb0
        /*0a20*/ 	.word	0x00000009
        /*0a24*/ 	.word	0x00000048
        /*0a28*/ 	.short	0x010a
        /*0a2a*/ 	.byte	0xff
	.zero		1


	//   ....[143]....
        /*0a2c*/ 	.word	0x0000b010
        /*0a30*/ 	.word	0x00000009
        /*0a34*/ 	.word	0x00000050
        /*0a38*/ 	.short	0x010a
        /*0a3a*/ 	.byte	0xff
	.zero		1


	//   ....[144]....
        /*0a3c*/ 	.word	0x0000b070
        /*0a40*/ 	.word	0x00000009
        /*0a44*/ 	.word	0x00000058
        /*0a48*/ 	.short	0x010a
        /*0a4a*/ 	.byte	0xff
	.zero		1


	//   ....[145]....
        /*0a4c*/ 	.word	0x0000b0d0
        /*0a50*/ 	.word	0x00000000
        /*0a54*/ 	.word	0x00000040
        /*0a58*/ 	.short	0x010a
        /*0a5a*/ 	.byte	0xff
	.zero		1


	//   ....[146]....
        /*0a5c*/ 	.word	0x0000b130
        /*0a60*/ 	.word	0x00000000
        /*0a64*/ 	.word	0x00000048
        /*0a68*/ 	.short	0x010a
        /*0a6a*/ 	.byte	0xff
	.zero		1


	//   ....[147]....
        /*0a6c*/ 	.word	0x0000b190
        /*0a70*/ 	.word	0x00000000
        /*0a74*/ 	.word	0x00000050
        /*0a78*/ 	.short	0x010a
        /*0a7a*/ 	.byte	0xff
	.zero		1


	//   ....[148]....
        /*0a7c*/ 	.word	0x0000b1f0
        /*0a80*/ 	.word	0x00000000
        /*0a84*/ 	.word	0x00000058
        /*0a88*/ 	.short	0x010a
        /*0a8a*/ 	.byte	0xff
	.zero		1


	//   ....[149]....
        /*0a8c*/ 	.word	0x0000b250
        /*0a90*/ 	.word	0x00000003
        /*0a94*/ 	.word	0x00000040
        /*0a98*/ 	.short	0x010a
        /*0a9a*/ 	.byte	0xff
	.zero		1


	//   ....[150]....
        /*0a9c*/ 	.word	0x0000b2b0
        /*0aa0*/ 	.word	0x00000003
        /*0aa4*/ 	.word	0x00000048
        /*0aa8*/ 	.short	0x010a
        /*0aaa*/ 	.byte	0xff
	.zero		1


	//   ....[151]....
        /*0aac*/ 	.word	0x0000b310
        /*0ab0*/ 	.word	0x00000003
        /*0ab4*/ 	.word	0x00000050
        /*0ab8*/ 	.short	0x010a
        /*0aba*/ 	.byte	0xff
	.zero		1


	//   ....[152]....
        /*0abc*/ 	.word	0x0000b360
        /*0ac0*/ 	.word	0x00000000
        /*0ac4*/ 	.word	0x00000070
        /*0ac8*/ 	.short	0x010a
        /*0aca*/ 	.byte	0xff
	.zero		1


	//   ....[153]....
        /*0acc*/ 	.word	0x0000b3c0
        /*0ad0*/ 	.word	0x00000000
        /*0ad4*/ 	.word	0x00000020
        /*0ad8*/ 	.short	0x010a
        /*0ada*/ 	.byte	0xff
	.zero		1


	//   ....[154]....
        /*0adc*/ 	.word	0x0000b410
        /*0ae0*/ 	.word	0x00000056
        /*0ae4*/ 	.word	0x00000090
        /*0ae8*/ 	.short	0x010a
        /*0aea*/ 	.byte	0xff
	.zero		1


	//   ....[155]....
        /*0aec*/ 	.word	0x0000b460
        /*0af0*/ 	.word	0x00000003
        /*0af4*/ 	.word	0x00000020
        /*0af8*/ 	.short	0x010a
        /*0afa*/ 	.byte	0xff
	.zero		1


	//   ....[156]....
        /*0afc*/ 	.word	0x0000b4b0
        /*0b00*/ 	.word	0x00000015
        /*0b04*/ 	.word	0x00000020
        /*0b08*/ 	.short	0x010a
        /*0b0a*/ 	.byte	0xff
	.zero		1


	//   ....[157]....
        /*0b0c*/ 	.word	0x0000b500
        /*0b10*/ 	.word	0x00000015
        /*0b14*/ 	.word	0x00000020
        /*0b18*/ 	.short	0x010a
        /*0b1a*/ 	.byte	0xff
	.zero		1


	//   ....[158]....
        /*0b1c*/ 	.word	0x0000b550
        /*0b20*/ 	.word	0x00000015
        /*0b24*/ 	.word	0x00000020
        /*0b28*/ 	.short	0x010a
        /*0b2a*/ 	.byte	0xff
	.zero		1


	//   ....[159]....
        /*0b2c*/ 	.word	0x0000b5a0
        /*0b30*/ 	.word	0x00000015
        /*0b34*/ 	.word	0x00000020
        /*0b38*/ 	.short	0x010a
        /*0b3a*/ 	.byte	0xff
	.zero		1


	//   ....[160]....
        /*0b3c*/ 	.word	0x0000b5f0
        /*0b40*/ 	.word	0x00000015
        /*0b44*/ 	.word	0x00000020
        /*0b48*/ 	.short	0x010a
        /*0b4a*/ 	.byte	0xff
	.zero		1


	//   ....[161]....
        /*0b4c*/ 	.word	0x0000b640
        /*0b50*/ 	.word	0x00000015
        /*0b54*/ 	.word	0x00000020
        /*0b58*/ 	.short	0x010a
        /*0b5a*/ 	.byte	0xff
	.zero		1


	//----- nvinfo : EIATTR_NUM_MBARRIERS
	.align		4
.L_47:
        /*0b5c*/ 	.byte	0x03, 0x38
        /*0b5e*/ 	.short	0x001e


	//----- nvinfo : EIATTR_EXIT_INSTR_OFFSETS
	.align		4
        /*0b60*/ 	.byte	0x04, 0x1c
        /*0b62*/ 	.short	(.L_49 - .L_48)


	//   ....[0]....
.L_48:
        /*0b64*/ 	.word	0x00002980


	//   ....[1]....
        /*0b68*/ 	.word	0x00002e70


	//   ....[2]....
        /*0b6c*/ 	.word	0x00002ed0


	//   ....[3]....
        /*0b70*/ 	.word	0x00004000


	//   ....[4]....
        /*0b74*/ 	.word	0x00005760


	//   ....[5]....
        /*0b78*/ 	.word	0x000057a0


	//   ....[6]....
        /*0b7c*/ 	.word	0x0000a7b0


	//   ....[7]....
        /*0b80*/ 	.word	0x0000a830


	//   ....[8]....
        /*0b84*/ 	.word	0x0000a860


	//   ....[9]....
        /*0b88*/ 	.word	0x0000a8d0


	//----- nvinfo : EIATTR_MAX_THREADS
	.align		4
.L_49:
        /*0b8c*/ 	.byte	0x04, 0x05
        /*0b8e*/ 	.short	(.L_51 - .L_50)
.L_50:
        /*0b90*/ 	.word	0x00000100
        /*0b94*/ 	.word	0x00000001
        /*0b98*/ 	.word	0x00000001


	//----- nvinfo : EIATTR_CRS_STACK_SIZE
	.align		4
.L_51:
        /*0b9c*/ 	.byte	0x04, 0x1e
        /*0b9e*/ 	.short	(.L_53 - .L_52)
.L_52:
        /*0ba0*/ 	.word	0x00000000


	//----- nvinfo : EIATTR_CBANK_PARAM_SIZE
	.align		4
.L_53:
        /*0ba4*/ 	.byte	0x03, 0x19
        /*0ba6*/ 	.short	0x0800


	//----- nvinfo : EIATTR_PARAM_CBANK
	.align		4
        /*0ba8*/ 	.byte	0x04, 0x0a
        /*0baa*/ 	.short	(.L_55 - .L_54)
	.align		4
.L_54:
        /*0bac*/ 	.word	index@(.nv.constant0._ZN7cutlass13device_kernelINS_4gemm6kernel13GemmUniversalIN4cute5tupleIJiiiiEEENS1_10collective13CollectiveMmaINS1_35MainloopSm100TmaUmmaWarpSpecializedILi2ELi2ELi4ENS5_IJNS4_1CILi1EEENSA_ILi2EEESB_EEEEENS5_IJNSA_ILi64EEENSA_ILi256EEESF_EEEfNS5_IJlSB_lEEEfSI_NS4_8TiledMMAINS4_8MMA_AtomIJNS4_17SM100_MMA_TF32_SSINS_10tfloat32_tESM_fLi64ELi256ELNS4_4UMMA5MajorE0ELSO_0ELNSN_7ScaleInE0ELSP_0EEEEEENS4_6LayoutINS5_IJSB_SB_SB_EEENS5_IJNSA_ILi0EEESU_SU_EEEEENS5_IJNS4_10UnderscoreESX_SX_EEEEENS4_23SM90_TMA_LOAD_MULTICASTENS4_14ComposedLayoutINS4_7SwizzleILi3ELi4ELi3EEENS4_18smem_ptr_flag_bitsILi32EEENSS_INS5_IJNSA_ILi8EEENSA_ILi32EEEEEENS5_IJS17_SB_EEEEEEEvNS4_8identityENS4_13SM90_TMA_LOADES1B_vS1C_EENS_8epilogue10collective18CollectiveEpilogueINS1F_23Sm100TmaWarpSpecializedILi4ELi2ELi16ELb1ELb0EEEJSH_NS5_IJNSS_ISF_SB_EENSS_IS17_SB_EEEEEfSI_fSI_NS1F_6fusion15FusionCallbacksIS1J_NS1N_17LinearCombinationIffffLNS_15FloatRoundStyleE2EEESH_S1M_JEEENS4_5SM1004TMEM4LOAD26SM100_TMEM_LOAD_16dp128b8xES1D_S1B_NS4_17SM75_U32x4_LDSM_NENS4_14SM90_TMA_STOREES1B_NS4_17SM90_U32x4_STSM_NENS4_39AutoVectorizingCopyWithAssumedAlignmentILi128EEEEEEvvEEEEvNT_6ParamsE)
        /*0bb0*/ 	.short	0x0380
        /*0bb2*/ 	.short	0x0800


	//----- nvinfo : EIATTR_SW_WAR
	.align		4
.L_55:
        /*0bb4*/ 	.byte	0x04, 0x36
        /*0bb6*/ 	.short	(.L_57 - .L_56)
.L_56:
        /*0bb8*/ 	.word	0x00000008
.L_57:


//--------------------- .nv.callgraph             --------------------------
	.section	.nv.callgraph,"",@"SHT_CUDA_CALLGRAPH"
	.align	4
	.sectionentsize	8
	.align		4
        /*0000*/ 	.word	0x00000000
	.align		4
        /*0004*/ 	.word	0xffffffff
	.align		4
        /*0008*/ 	.word	index@(_ZN7cutlass13device_kernelINS_4gemm6kernel13GemmUniversalIN4cute5tupleIJiiiiEEENS1_10collective13CollectiveMmaINS1_35MainloopSm100TmaUmmaWarpSpecializedILi2ELi2ELi4ENS5_IJNS4_1CILi1EEENSA_ILi2EEESB_EEEEENS5_IJNSA_ILi64EEENSA_ILi256EEESF_EEEfNS5_IJlSB_lEEEfSI_NS4_8TiledMMAINS4_8MMA_AtomIJNS4_17SM100_MMA_TF32_SSINS_10tfloat32_tESM_fLi64ELi256ELNS4_4UMMA5MajorE0ELSO_0ELNSN_7ScaleInE0ELSP_0EEEEEENS4_6LayoutINS5_IJSB_SB_SB_EEENS5_IJNSA_ILi0EEESU_SU_EEEEENS5_IJNS4_10UnderscoreESX_SX_EEEEENS4_23SM90_TMA_LOAD_MULTICASTENS4_14ComposedLayoutINS4_7SwizzleILi3ELi4ELi3EEENS4_18smem_ptr_flag_bitsILi32EEENSS_INS5_IJNSA_ILi8EEENSA_ILi32EEEEEENS5_IJS17_SB_EEEEEEEvNS4_8identityENS4_13SM90_TMA_LOADES1B_vS1C_EENS_8epilogue10collective18CollectiveEpilogueINS1F_23Sm100TmaWarpSpecializedILi4ELi2ELi16ELb1ELb0EEEJSH_NS5_IJNSS_ISF_SB_EENSS_IS17_SB_EEEEEfSI_fSI_NS1F_6fusion15FusionCallbacksIS1J_NS1N_17LinearCombinationIffffLNS_15FloatRoundStyleE2EEESH_S1M_JEEENS4_5SM1004TMEM4LOAD26SM100_TMEM_LOAD_16dp128b8xES1D_S1B_NS4_17SM75_U32x4_LDSM_NENS4_14SM90_TMA_STOREES1B_NS4_17SM90_U32x4_STSM_NENS4_39AutoVectorizingCopyWithAssumedAlignmentILi128EEEEEEvvEEEEvNT_6ParamsE)
	.align		4
        /*000c*/ 	.word	index@(__assertfail)
	.align		4
        /*0010*/ 	.word	0x00000000
	.align		4
        /*0014*/ 	.word	0xfffffffe
	.align		4
        /*0018*/ 	.word	0x00000000
	.align		4
        /*001c*/ 	.word	0xfffffffd
	.align		4
        /*0020*/ 	.word	0x00000000
	.align		4
        /*0024*/ 	.word	0xfffffffc


//--------------------- .nv.constant4             --------------------------
	.section	.nv.constant4,"a",@progbits
	.align	8
	.align		8
.nv.constant4:
        /*0000*/ 	.dword	__assertfail
	.align		8
        /*0008*/ 	.dword	__unnamed_1
	.align		8
        /*0010*/ 	.dword	__unnamed_2
	.align		8
        /*0018*/ 	.dword	_ZN40_INTERNAL_2e7dc10e_4_k_cu_8e30c4aa_328184cuda3std3__45__cpo5beginE
	.align		8
        /*0020*/ 	.dword	_ZN40_INTERNAL_2e7dc10e_4_k_cu_8e30c4aa_328184cuda3std3__45__cpo3endE
	.align		8
        /*0028*/ 	.dword	_ZN40_INTERNAL_2e7dc10e_4_k_cu_8e30c4aa_328184cuda3std3__45__cpo6cbeginE
	.align		8
        /*0030*/ 	.dword	_ZN40_INTERNAL_2e7dc10e_4_k_cu_8e30c4aa_328184cuda3std3__45__cpo4cendE
	.align		8
        /*0038*/ 	.dword	_ZN40_INTERNAL_2e7dc10e_4_k_cu_8e30c4aa_328184cuda3std3__442_GLOBAL__N__2e7dc10e_4_k_cu_8e30c4aa_328186ignoreE
	.align		8
        /*0040*/ 	.dword	_ZN40_INTERNAL_2e7dc10e_4_k_cu_8e30c4aa_328184cuda3std3__419piecewise_constructE
	.align		8
        /*0048*/ 	.dword	_ZN40_INTERNAL_2e7dc10e_4_k_cu_8e30c4aa_328184cuda3std3__48in_placeE
	.align		8
        /*0050*/ 	.dword	_ZN40_INTERNAL_2e7dc10e_4_k_cu_8e30c4aa_328184cuda3std6ranges3__45__cpo4swapE
	.align		8
        /*0058*/ 	.dword	_ZN40_INTERNAL_2e7dc10e_4_k_cu_8e30c4aa_328184cuda3std6ranges3__45__cpo9iter_moveE
	.align		8
        /*0060*/ 	.dword	_ZN40_INTERNAL_2e7dc10e_4_k_cu_8e30c4aa_328184cute7productE
	.align		8
        /*0068*/ 	.dword	_ZN40_INTERNAL_2e7dc10e_4_k_cu_8e30c4aa_328184cute1_E
	.align		8
        /*0070*/ 	.dword	$str$25
	.align		8
        /*0078*/ 	.dword	$str$26
	.align		8
        /*0080*/ 	.dword	$str$27
	.align		8
        /*0088*/ 	.dword	$str$28


//--------------------- .text._ZN7cutlass13device_kernelINS_4gemm6kernel13GemmUniversalIN4cute5tupleIJiiiiEEENS1_10collective13CollectiveMmaINS1_35MainloopSm100TmaUmmaWarpSpecializedILi2ELi2ELi4ENS5_IJNS4_1CILi1EEENSA_ILi2EEESB_EEEEENS5_IJNSA_ILi64EEENSA_ILi256EEESF_EEEfNS5_IJlSB_lEEEfSI_NS4_8TiledMMAINS4_8MMA_AtomIJNS4_17SM100_MMA_TF32_SSINS_10tfloat32_tESM_fLi64ELi256ELNS4_4UMMA5MajorE0ELSO_0ELNSN_7ScaleInE0ELSP_0EEEEEENS4_6LayoutINS5_IJSB_SB_SB_EEENS5_IJNSA_ILi0EEESU_SU_EEEEENS5_IJNS4_10UnderscoreESX_SX_EEEEENS4_23SM90_TMA_LOAD_MULTICASTENS4_14ComposedLayoutINS4_7SwizzleILi3ELi4ELi3EEENS4_18smem_ptr_flag_bitsILi32EEENSS_INS5_IJNSA_ILi8EEENSA_ILi32EEEEEENS5_IJS17_SB_EEEEEEEvNS4_8identityENS4_13SM90_TMA_LOADES1B_vS1C_EENS_8epilogue10collective18CollectiveEpilogueINS1F_23Sm100TmaWarpSpecializedILi4ELi2ELi16ELb1ELb0EEEJSH_NS5_IJNSS_ISF_SB_EENSS_IS17_SB_EEEEEfSI_fSI_NS1F_6fusion15FusionCallbacksIS1J_NS1N_17LinearCombinationIffffLNS_15FloatRoundStyleE2EEESH_S1M_JEEENS4_5SM1004TMEM4LOAD26SM100_TMEM_LOAD_16dp128b8xES1D_S1B_NS4_17SM75_U32x4_LDSM_NENS4_14SM90_TMA_STOREES1B_NS4_17SM90_U32x4_STSM_NENS4_39AutoVectorizingCopyWithAssumedAlignmentILi128EEEEEEvvEEEEvNT_6ParamsE --------------------------
	.section	.text._ZN7cutlass13device_kernelINS_4gemm6kernel13GemmUniversalIN4cute5tupleIJiiiiEEENS1_10collective13CollectiveMmaINS1_35MainloopSm100TmaUmmaWarpSpecializedILi2ELi2ELi4ENS5_IJNS4_1CILi1EEENSA_ILi2EEESB_EEEEENS5_IJNSA_ILi64EEENSA_ILi256EEESF_EEEfNS5_IJlSB_lEEEfSI_NS4_8TiledMMAINS4_8MMA_AtomIJNS4_17SM100_MMA_TF32_SSINS_10tfloat32_tESM_fLi64ELi256ELNS4_4UMMA5MajorE0ELSO_0ELNSN_7ScaleInE0ELSP_0EEEEEENS4_6LayoutINS5_IJSB_SB_SB_EEENS5_IJNSA_ILi0EEESU_SU_EEEEENS5_IJNS4_10UnderscoreESX_SX_EEEEENS4_23SM90_TMA_LOAD_MULTICASTENS4_14ComposedLayoutINS4_7SwizzleILi3ELi4ELi3EEENS4_18smem_ptr_flag_bitsILi32EEENSS_INS5_IJNSA_ILi8EEENSA_ILi32EEEEEENS5_IJS17_SB_EEEEEEEvNS4_8identityENS4_13SM90_TMA_LOADES1B_vS1C_EENS_8epilogue10collective18CollectiveEpilogueINS1F_23Sm100TmaWarpSpecializedILi4ELi2ELi16ELb1ELb0EEEJSH_NS5_IJNSS_ISF_SB_EENSS_IS17_SB_EEEEEfSI_fSI_NS1F_6fusion15FusionCallbacksIS1J_NS1N_17LinearCombinationIffffLNS_15FloatRoundStyleE2EEESH_S1M_JEEENS4_5SM1004TMEM4LOAD26SM100_TMEM_LOAD_16dp128b8xES1D_S1B_NS4_17SM75_U32x4_LDSM_NENS4_14SM90_TMA_STOREES1B_NS4_17SM90_U32x4_STSM_NENS4_39AutoVectorizingCopyWithAssumedAlignmentILi128EEEEEEvvEEEEvNT_6ParamsE,"ax",@progbits
	.align	128
.text._ZN7cutlass13device_kernelINS_4gemm6kernel13GemmUniversalIN4cute5tupleIJiiiiEEENS1_10collective13CollectiveMmaINS1_35MainloopSm100TmaUmmaWarpSpecializedILi2ELi2ELi4ENS5_IJNS4_1CILi1EEENSA_ILi2EEESB_EEEEENS5_IJNSA_ILi64EEENSA_ILi256EEESF_EEEfNS5_IJlSB_lEEEfSI_NS4_8TiledMMAINS4_8MMA_AtomIJNS4_17SM100_MMA_TF32_SSINS_10tfloat32_tESM_fLi64ELi256ELNS4_4UMMA5MajorE0ELSO_0ELNSN_7ScaleInE0ELSP_0EEEEEENS4_6LayoutINS5_IJSB_SB_SB_EEENS5_IJNSA_ILi0EEESU_SU_EEEEENS5_IJNS4_10UnderscoreESX_SX_EEEEENS4_23SM90_TMA_LOAD_MULTICASTENS4_14ComposedLayoutINS4_7SwizzleILi3ELi4ELi3EEENS4_18smem_ptr_flag_bitsILi32EEENSS_INS5_IJNSA_ILi8EEENSA_ILi32EEEEEENS5_IJS17_SB_EEEEEEEvNS4_8identityENS4_13SM90_TMA_LOADES1B_vS1C_EENS_8epilogue10collective18CollectiveEpilogueINS1F_23Sm100TmaWarpSpecializedILi4ELi2ELi16ELb1ELb0EEEJSH_NS5_IJNSS_ISF_SB_EENSS_IS17_SB_EEEEEfSI_fSI_NS1F_6fusion15FusionCallbacksIS1J_NS1N_17LinearCombinationIffffLNS_15FloatRoundStyleE2EEESH_S1M_JEEENS4_5SM1004TMEM4LOAD26SM100_TMEM_LOAD_16dp128b8xES1D_S1B_NS4_17SM75_U32x4_LDSM_NENS4_14SM90_TMA_STOREES1B_NS4_17SM90_U32x4_STSM_NENS4_39AutoVectorizingCopyWithAssumedAlignmentILi128EEEEEEvvEEEEvNT_6ParamsE:
        .type           _ZN7cutlass13device_kernelINS_4gemm6kernel13GemmUniversalIN4cute5tupleIJiiiiEEENS1_10collective13CollectiveMmaINS1_35MainloopSm100TmaUmmaWarpSpecializedILi2ELi2ELi4ENS5_IJNS4_1CILi1EEENSA_ILi2EEESB_EEEEENS5_IJNSA_ILi64EEENSA_ILi256EEESF_EEEfNS5_IJlSB_lEEEfSI_NS4_8TiledMMAINS4_8MMA_AtomIJNS4_17SM100_MMA_TF32_SSINS_10tfloat32_tESM_fLi64ELi256ELNS4_4UMMA5MajorE0ELSO_0ELNSN_7ScaleInE0ELSP_0EEEEEENS4_6LayoutINS5_IJSB_SB_SB_EEENS5_IJNSA_ILi0EEESU_SU_EEEEENS5_IJNS4_10UnderscoreESX_SX_EEEEENS4_23SM90_TMA_LOAD_MULTICASTENS4_14ComposedLayoutINS4_7SwizzleILi3ELi4ELi3EEENS4_18smem_ptr_flag_bitsILi32EEENSS_INS5_IJNSA_ILi8EEENSA_ILi32EEEEEENS5_IJS17_SB_EEEEEEEvNS4_8identityENS4_13SM90_TMA_LOADES1B_vS1C_EENS_8epilogue10collective18CollectiveEpilogueINS1F_23Sm100TmaWarpSpecializedILi4ELi2ELi16ELb1ELb0EEEJSH_NS5_IJNSS_ISF_SB_EENSS_IS17_SB_EEEEEfSI_fSI_NS1F_6fusion15FusionCallbacksIS1J_NS1N_17LinearCombinationIffffLNS_15FloatRoundStyleE2EEESH_S1M_JEEENS4_5SM1004TMEM4LOAD26SM100_TMEM_LOAD_16dp128b8xES1D_S1B_NS4_17SM75_U32x4_LDSM_NENS4_14SM90_TMA_STOREES1B_NS4_17SM90_U32x4_STSM_NENS4_39AutoVectorizingCopyWithAssumedAlignmentILi128EEEEEEvvEEEEvNT_6ParamsE,@function
        .size           _ZN7cutlass13device_kernelINS_4gemm6kernel13GemmUniversalIN4cute5tupleIJiiiiEEENS1_10collective13CollectiveMmaINS1_35MainloopSm100TmaUmmaWarpSpecializedILi2ELi2ELi4ENS5_IJNS4_1CILi1EEENSA_ILi2EEESB_EEEEENS5_IJNSA_ILi64EEENSA_ILi256EEESF_EEEfNS5_IJlSB_lEEEfSI_NS4_8TiledMMAINS4_8MMA_AtomIJNS4_17SM100_MMA_TF32_SSINS_10tfloat32_tESM_fLi64ELi256ELNS4_4UMMA5MajorE0ELSO_0ELNSN_7ScaleInE0ELSP_0EEEEEENS4_6LayoutINS5_IJSB_SB_SB_EEENS5_IJNSA_ILi0EEESU_SU_EEEEENS5_IJNS4_10UnderscoreESX_SX_EEEEENS4_23SM90_TMA_LOAD_MULTICASTENS4_14ComposedLayoutINS4_7SwizzleILi3ELi4ELi3EEENS4_18smem_ptr_flag_bitsILi32EEENSS_INS5_IJNSA_ILi8EEENSA_ILi32EEEEEENS5_IJS17_SB_EEEEEEEvNS4_8identityENS4_13SM90_TMA_LOADES1B_vS1C_EENS_8epilogue10collective18CollectiveEpilogueINS1F_23Sm100TmaWarpSpecializedILi4ELi2ELi16ELb1ELb0EEEJSH_NS5_IJNSS_ISF_SB_EENSS_IS17_SB_EEEEEfSI_fSI_NS1F_6fusion15FusionCallbacksIS1J_NS1N_17LinearCombinationIffffLNS_15FloatRoundStyleE2EEESH_S1M_JEEENS4_5SM1004TMEM4LOAD26SM100_TMEM_LOAD_16dp128b8xES1D_S1B_NS4_17SM75_U32x4_LDSM_NENS4_14SM90_TMA_STOREES1B_NS4_17SM90_U32x4_STSM_NENS4_39AutoVectorizingCopyWithAssumedAlignmentILi128EEEEEEvvEEEEvNT_6ParamsE,(.L_x_221 - _ZN7cutlass13device_kernelINS_4gemm6kernel13GemmUniversalIN4cute5tupleIJiiiiEEENS1_10collective13CollectiveMmaINS1_35MainloopSm100TmaUmmaWarpSpecializedILi2ELi2ELi4ENS5_IJNS4_1CILi1EEENSA_ILi2EEESB_EEEEENS5_IJNSA_ILi64EEENSA_ILi256EEESF_EEEfNS5_IJlSB_lEEEfSI_NS4_8TiledMMAINS4_8MMA_AtomIJNS4_17SM100_MMA_TF32_SSINS_10tfloat32_tESM_fLi64ELi256ELNS4_4UMMA5MajorE0ELSO_0ELNSN_7ScaleInE0ELSP_0EEEEEENS4_6LayoutINS5_IJSB_SB_SB_EEENS5_IJNSA_ILi0EEESU_SU_EEEEENS5_IJNS4_10UnderscoreESX_SX_EEEEENS4_23SM90_TMA_LOAD_MULTICASTENS4_14ComposedLayoutINS4_7SwizzleILi3ELi4ELi3EEENS4_18smem_ptr_flag_bitsILi32EEENSS_INS5_IJNSA_ILi8EEENSA_ILi32EEEEEENS5_IJS17_SB_EEEEEEEvNS4_8identityENS4_13SM90_TMA_LOADES1B_vS1C_EENS_8epilogue10collective18CollectiveEpilogueINS1F_23Sm100TmaWarpSpecializedILi4ELi2ELi16ELb1ELb0EEEJSH_NS5_IJNSS_ISF_SB_EENSS_IS17_SB_EEEEEfSI_fSI_NS1F_6fusion15FusionCallbacksIS1J_NS1N_17LinearCombinationIffffLNS_15FloatRoundStyleE2EEESH_S1M_JEEENS4_5SM1004TMEM4LOAD26SM100_TMEM_LOAD_16dp128b8xES1D_S1B_NS4_17SM75_U32x4_LDSM_NENS4_14SM90_TMA_STOREES1B_NS4_17SM90_U32x4_STSM_NENS4_39AutoVectorizingCopyWithAssumedAlignmentILi128EEEEEEvvEEEEvNT_6ParamsE)
        .other          _ZN7cutlass13device_kernelINS_4gemm6kernel13GemmUniversalIN4cute5tupleIJiiiiEEENS1_10collective13CollectiveMmaINS1_35MainloopSm100TmaUmmaWarpSpecializedILi2ELi2ELi4ENS5_IJNS4_1CILi1EEENSA_ILi2EEESB_EEEEENS5_IJNSA_ILi64EEENSA_ILi256EEESF_EEEfNS5_IJlSB_lEEEfSI_NS4_8TiledMMAINS4_8MMA_AtomIJNS4_17SM100_MMA_TF32_SSINS_10tfloat32_tESM_fLi64ELi256ELNS4_4UMMA5MajorE0ELSO_0ELNSN_7ScaleInE0ELSP_0EEEEEENS4_6LayoutINS5_IJSB_SB_SB_EEENS5_IJNSA_ILi0EEESU_SU_EEEEENS5_IJNS4_10UnderscoreESX_SX_EEEEENS4_23SM90_TMA_LOAD_MULTICASTENS4_14ComposedLayoutINS4_7SwizzleILi3ELi4ELi3EEENS4_18smem_ptr_flag_bitsILi32EEENSS_INS5_IJNSA_ILi8EEENSA_ILi32EEEEEENS5_IJS17_SB_EEEEEEEvNS4_8identityENS4_13SM90_TMA_LOADES1B_vS1C_EENS_8epilogue10collective18CollectiveEpilogueINS1F_23Sm100TmaWarpSpecializedILi4ELi2ELi16ELb1ELb0EEEJSH_NS5_IJNSS_ISF_SB_EENSS_IS17_SB_EEEEEfSI_fSI_NS1F_6fusion15FusionCallbacksIS1J_NS1N_17LinearCombinationIffffLNS_15FloatRoundStyleE2EEESH_S1M_JEEENS4_5SM1004TMEM4LOAD26SM100_TMEM_LOAD_16dp128b8xES1D_S1B_NS4_17SM75_U32x4_LDSM_NENS4_14SM90_TMA_STOREES1B_NS4_17SM90_U32x4_STSM_NENS4_39AutoVectorizingCopyWithAssumedAlignmentILi128EEEEEEvvEEEEvNT_6ParamsE,@"STO_CUDA_ENTRY STV_DEFAULT"
_ZN7cutlass13device_kernelINS_4gemm6kernel13GemmUniversalIN4cute5tupleIJiiiiEEENS1_10collective13CollectiveMmaINS1_35MainloopSm100TmaUmmaWarpSpecializedILi2ELi2ELi4ENS5_IJNS4_1CILi1EEENSA_ILi2EEESB_EEEEENS5_IJNSA_ILi64EEENSA_ILi256EEESF_EEEfNS5_IJlSB_lEEEfSI_NS4_8TiledMMAINS4_8MMA_AtomIJNS4_17SM100_MMA_TF32_SSINS_10tfloat32_tESM_fLi64ELi256ELNS4_4UMMA5MajorE0ELSO_0ELNSN_7ScaleInE0ELSP_0EEEEEENS4_6LayoutINS5_IJSB_SB_SB_EEENS5_IJNSA_ILi0EEESU_SU_EEEEENS5_IJNS4_10UnderscoreESX_SX_EEEEENS4_23SM90_TMA_LOAD_MULTICASTENS4_14ComposedLayoutINS4_7SwizzleILi3ELi4ELi3EEENS4_18smem_ptr_flag_bitsILi32EEENSS_INS5_IJNSA_ILi8EEENSA_ILi32EEEEEENS5_IJS17_SB_EEEEEEEvNS4_8identityENS4_13SM90_TMA_LOADES1B_vS1C_EENS_8epilogue10collective18CollectiveEpilogueINS1F_23Sm100TmaWarpSpecializedILi4ELi2ELi16ELb1ELb0EEEJSH_NS5_IJNSS_ISF_SB_EENSS_IS17_SB_EEEEEfSI_fSI_NS1F_6fusion15FusionCallbacksIS1J_NS1N_17LinearCombinationIffffLNS_15FloatRoundStyleE2EEESH_S1M_JEEENS4_5SM1004TMEM4LOAD26SM100_TMEM_LOAD_16dp128b8xES1D_S1B_NS4_17SM75_U32x4_LDSM_NENS4_14SM90_TMA_STOREES1B_NS4_17SM90_U32x4_STSM_NENS4_39AutoVectorizingCopyWithAssumedAlignmentILi128EEEEEEvvEEEEvNT_6ParamsE:
[----:B------:R-:W1:Y:S01]  /*0000*/  LDC R1, c[0x0][0x37c] ;  /* 0x0000df00ff017b82 */ /* 0x000e620000000800 */
[----:B------:R-:W2:Y:S01]  /*0010*/  S2R R76, SR_TID.X ;  /* 0x00000000004c7919 */ /* 0x000ea20000002100 */
[----:B------:R-:W3:Y:S01]  /*0020*/  LDCU.64 UR8, c[0x0][0x890] ;  /* 0x00011200ff0877ac */ /* 0x000ee20008000a00 */
[----:B------:R-:W-:Y:S02]  /*0030*/  PRMT R64, RZ, 0x7610, R64 ;  /* 0x00007610ff407816 */ /* 0x000fe40000000040 */
[----:B------:R-:W-:Y:S01]  /*0040*/  ELECT P3, URZ, PT ;  /* 0x0000000000ff782f */ /* 0x000fe20003860000 */
[----:B---3--:R-:W-:-:S04]  /*0050*/  UISETP.NE.U32.AND UP0, UPT, UR8, URZ, UPT ;  /* 0x000000ff0800728c */ /* 0x008fc8000bf05070 */
[----:B------:R-:W-:Y:S01]  /*0060*/  UISETP.NE.AND.EX UP0, UPT, UR9, URZ, UPT, UP0 ;  /* 0x000000ff0900728c */ /* 0x000fe2000bf05300 */
[----:B--2---:R-:W-:-:S05]  /*0070*/  SHF.R.U32.HI R65, RZ, 0x5, R76 ;  /* 0x00000005ff417819 */ /* 0x004fca000001164c */
[----:B------:R-:W2:Y:S02]  /*0080*/  SHFL.IDX PT, R0, R65, RZ, 0x1f ;  /* 0x00001fff41007589 */ /* 0x000ea400000e0000 */
[----:B--2---:R-:W-:Y:S01]  /*0090*/  R2UR UR17, R0 ;  /* 0x00000000001172ca */ /* 0x004fe200000e0000 */
[----:B-1----:R-:W-:-:S14]  /*00a0*/  BRA.U UP0, `(.L_x_0) ;  /* 0x0000000100307547 */ /* 0x002fdc000b800000 */
[----:B------:R-:W1:Y:S02]  /*00b0*/  LDCU.64 UR4, c[0x0][0x888] ;  /* 0x00011100ff0477ac */ /* 0x000e640008000a00 */
[----:B-1----:R-:W-:-:S04]  /*00c0*/  UISETP.NE.U32.AND UP0, UPT, UR4, URZ, UPT ;  /* 0x000000ff0400728c */ /* 0x002fc8000bf05070 */
[----:B------:R-:W-:-:S09]  /*00d0*/  UISETP.NE.AND.EX UP0, UPT, UR5, URZ, UPT, UP0 ;  /* 0x000000ff0500728c */ /* 0x000fd2000bf05300 */
[----:B------:R-:W-:Y:S05]  /*00e0*/  BRA.U !UP0, `(.L_x_1) ;  /* 0x0000000108147547 */ /* 0x000fea000b800000 */
[----:B------:R-:W1:Y:S01]  /*00f0*/  LDC.64 R26, c[0x0][0x888] ;  /* 0x00022200ff1a7b82 */ /* 0x000e620000000a00 */
[----:B------:R-:W1:Y:S02]  /*0100*/  LDCU.64 UR4, c[0x0][0x358] ;  /* 0x00006b00ff0477ac */ /* 0x000e640008000a00 */
[----:B-1----:R1:W5:Y:S01]  /*0110*/  LDG.E R26, desc[UR4][R26.64] ;  /* 0x000000041a1a7981 */ /* 0x002362000c1e1900 */
[----:B------:R-:W-:Y:S01]  /*0120*/  HFMA2 R64, -RZ, RZ, 0, 5.9604644775390625e-08 ;  /* 0x00000001ff407431 */ /* 0x000fe200000001ff */
[----:B------:R-:W-:Y:S05]  /*0130*/  BRA `(.L_x_0) ;  /* 0x00000000000c7947 */ /* 0x000fea0003800000 */
.L_x_1:
[----:B------:R-:W1:Y:S01]  /*0140*/  LDCU UR4, c[0x0][0x880] ;  /* 0x00011000ff0477ac */ /* 0x000e620008000800 */
[----:B------:R-:W-:Y:S01]  /*0150*/  HFMA2 R64, -RZ, RZ, 0, 5.9604644775390625e-08 ;  /* 0x00000001ff407431 */ /* 0x000fe200000001ff */
[----:B-1----:R-:W-:-:S07]  /*0160*/  MOV R26, UR4 ;  /* 0x00000004001a7c02 */ /* 0x002fce0008000f00 */
.L_x_0:
[----:B------:R-:W2:Y:S02]  /*0170*/  LDCU.64 UR4, c[0x0][0x8b0] ;  /* 0x00011600ff0477ac */ /* 0x000ea40008000a00 */
[----:B--2---:R-:W-:-:S04]  /*0180*/  UISETP.NE.U32.AND UP0, UPT, UR4, URZ, UPT ;  /* 0x000000ff0400728c */ /* 0x004fc8000bf05070 */
[----:B------:R-:W-:-:S09]  /*0190*/  UISETP.NE.AND.EX UP0, UPT, UR5, URZ, UPT, UP0 ;  /* 0x000000ff0500728c */ /* 0x000fd2000bf05300 */
[----:B------:R-:W-:Y:S05]  /*01a0*/  BRA.U UP0, `(.L_x_2) ;  /* 0x0000000100287547 */ /* 0x000fea000b800000 */
[----:B------:R-:W2:Y:S02]  /*01b0*/  LDCU.64 UR4, c[0x0][0x8a8] ;  /* 0x00011500ff0477ac */ /* 0x000ea40008000a00 */
[----:B--2---:R-:W-:-:S04]  /*01c0*/  UISETP.NE.U32.AND UP0, UPT, UR4, URZ, UPT ;  /* 0x000000ff0400728c */ /* 0x004fc8000bf05070 */
[----:B------:R-:W-:-:S09]  /*01d0*/  UISETP.NE.AND.EX UP0, UPT, UR5, URZ, UPT, UP0 ;  /* 0x000000ff0500728c */ /* 0x000fd2000bf05300 */
[----:B------:R-:W-:Y:S05]  /*01e0*/  BRA.U !UP0, `(.L_x_3) ;  /* 0x0000000108107547 */ /* 0x000fea000b800000 */
[----:B------:R-:W2:Y:S01]  /*01f0*/  LDC.64 R24, c[0x0][0x8a8] ;  /* 0x00022a00ff187b82 */ /* 0x000ea20000000a00 */
[----:B------:R-:W2:Y:S02]  /*0200*/  LDCU.64 UR4, c[0x0][0x358] ;  /* 0x00006b00ff0477ac */ /* 0x000ea40008000a00 */
[----:B--2---:R2:W5:Y:S01]  /*0210*/  LDG.E R24, desc[UR4][R24.64] ;  /* 0x0000000418187981 */ /* 0x004562000c1e1900 */
[----:B------:R-:W-:Y:S05]  /*0220*/  BRA `(.L_x_2) ;  /* 0x0000000000087947 */ /* 0x000fea0003800000 */
.L_x_3:
[----:B------:R-:W2:Y:S02]  /*0230*/  LDCU UR4, c[0x0][0x8a0] ;  /* 0x00011400ff0477ac */ /* 0x000ea40008000800 */
[----:B--2---:R-:W-:Y:S02]  /*0240*/  MOV R24, UR4 ;  /* 0x0000000400187c02 */ /* 0x004fe40008000f00 */
.L_x_2:
[----:B------:R-:W-:Y:S01]  /*0250*/  IMAD.U32 R0, RZ, RZ, UR17 ;  /* 0x00000011ff007e24 */ /* 0x000fe2000f8e00ff */
[----:B------:R-:W-:Y:S04]  /*0260*/  BSSY.RECONVERGENT B0, `(.L_x_4) ;  /* 0x000000c000007945 */ /* 0x000fe80003800200 */
[C---:B------:R-:W-:Y:S02]  /*0270*/  ISETP.NE.OR P1, PT, R0.reuse, 0x1, !P3 ;  /* 0x000000010000780c */ /* 0x040fe40005f25670 */
[----:B------:R-:W-:-:S11]  /*0280*/  ISETP.NE.OR P0, PT, R0, 0x3, !P3 ;  /* 0x000000030000780c */ /* 0x000fd60005f05670 */
[----:B------:R-:W-:Y:S05]  /*0290*/  @P1 BRA `(.L_x_5) ;  /* 0x0000000000201947 */ /* 0x000fea0003800000 */
[----:B------:R-:W3:Y:S02]  /*02a0*/  LDCU.64 UR4, c[0x0][0x348] ;  /* 0x00006900ff0477ac */ /* 0x000ee40008000a00 */
[----:B---3--:R-:W-:Y:S02]  /*02b0*/  UIADD3 UR6, UP1, UPT, UR4, 0x80, URZ ;  /* 0x0000008004067890 */ /* 0x008fe4000ff3e0ff */
[----:B------:R-:W-:Y:S02]  /*02c0*/  UIADD3 UR4, UP0, UPT, UR4, 0x180, URZ ;  /* 0x0000018004047890 */ /* 0x000fe4000ff1e0ff */
[----:B------:R-:W-:Y:S02]  /*02d0*/  UIADD3.X UR7, UPT, UPT, URZ, UR5, URZ, UP1, !UPT ;  /* 0x00000005ff077290 */ /* 0x000fe40008ffe4ff */
[----:B------:R-:W-:-:S07]  /*02e0*/  UIADD3.X UR5, UPT, UPT, URZ, UR5, URZ, UP0, !UPT ;  /* 0x00000005ff057290 */ /* 0x000fce00087fe4ff */
[----:B------:R3:W-:Y:S02]  /*02f0*/  UTMACCTL.PF [UR6] ;  /* 0x00000000060079b9 */ /* 0x0007e40008040000 */
[----:B------:R3:W-:Y:S02]  /*0300*/  UTMACCTL.PF [UR4] ;  /* 0x00000000040079b9 */ /* 0x0007e40008040000 */
[----:B---3--:R-:W-:Y:S01]  /*0310*/  NOP ;  /* 0x0000000000007918 */ /* 0x008fe20000000000 */
.L_x_5:
[----:B------:R-:W-:Y:S05]  /*0320*/  BSYNC.RECONVERGENT B0 ;  /* 0x0000000000007941 */ /* 0x000fea0003800200 */
.L_x_4:
[----:B------:R-:W-:Y:S04]  /*0330*/  BSSY.RECONVERGENT B0, `(.L_x_6) ;  /* 0x000000a000007945 */ /* 0x000fe80003800200 */
        /* <DEDUP_REMOVED lines=9> */
.L_x_7:
[----:B------:R-:W-:Y:S05]  /*03d0*/  BSYNC.RECONVERGENT B0 ;  /* 0x0000000000007941 */ /* 0x000fea0003800200 */
.L_x_6:
[----:B------:R-:W3:Y:S01]  /*03e0*/  LDCU.64 UR4, c[0x0][0x888] ;  /* 0x00011100ff0477ac */ /* 0x000ee20008000a00 */
[----:B------:R-:W-:Y:S02]  /*03f0*/  UISETP.EQ.U32.AND UP1, UPT, UR8, URZ, UPT ;  /* 0x000000ff0800728c */ /* 0x000fe4000bf22070 */
[----:B------:R-:W-:Y:S02]  /*0400*/  UPLOP3.LUT UP3, UPT, UPT, UPT, UPT, 0x80, 0x8 ;  /* 0x000000000008789c */ /* 0x000fe40003f6f070 */
[----:B---3--:R-:W-:-:S04]  /*0410*/  UISETP.NE.U32.AND UP0, UPT, UR4, URZ, UPT ;  /* 0x000000ff0400728c */ /* 0x008fc8000bf05070 */
[----:B------:R-:W-:-:S04]  /*0420*/  UISETP.NE.AND.EX UP0, UPT, UR5, URZ, UPT, UP0 ;  /* 0x000000ff0500728c */ /* 0x000fc8000bf05300 */
[----:B------:R-:W-:-:S04]  /*0430*/  UISETP.EQ.OR.EX UP2, UPT, UR9, URZ, !UP0, UP1 ;  /* 0x000000ff0900728c */ /* 0x000fc8000c742710 */
[----:B------:R-:W-:-:S06]  /*0440*/  UP2UR UR4, UPR, URZ, 0x4 ;  /* 0x00000004ff047883 */ /* 0x000fcc0008000000 */
[----:B------:R-:W-:Y:S01]  /*0450*/  MOV R68, UR4 ;  /* 0x0000000400447c02 */ /* 0x000fe20008000f00 */
[----:B------:R-:W-:Y:S06]  /*0460*/  BRA.U !UP2, `(.L_x_8) ;  /* 0x000000010a207547 */ /* 0x000fec000b800000 */
[----:B------:R-:W-:Y:S01]  /*0470*/  UISETP.NE.U32.AND UP1, UPT, UR8, URZ, UPT ;  /* 0x000000ff0800728c */ /* 0x000fe2000bf25070 */
[----:B-----5:R-:W-:Y:S01]  /*0480*/  FSETP.NEU.AND P0, PT, R26, RZ, PT ;  /* 0x000000ff1a00720b */ /* 0x020fe20003f0d000 */
[----:B------:R-:W-:Y:S02]  /*0490*/  USEL UR4, URZ, 0xffffffff, UP0 ;  /* 0xffffffffff047887 */ /* 0x000fe40008000000 */
[----:B------:R-:W-:-:S10]  /*04a0*/  UISETP.NE.AND.EX UP1, UPT, UR9, URZ, UPT, UP1 ;  /* 0x000000ff0900728c */ /* 0x000fd4000bf25310 */
[----:B------:R-:W-:Y:S01]  /*04b0*/  VOTEU.ANY UP0, P0 ;  /* 0x0000000000ff7886 */ /* 0x000fe20000000100 */
[----:B------:R-:W-:-:S04]  /*04c0*/  @!UP1 USEL UR4, URZ, 0xffffffff, UP0 ;  /* 0xffffffffff049887 */ /* 0x000fc80008000000 */
[----:B------:R-:W-:-:S04]  /*04d0*/  ULOP3.LUT UR4, UR4, 0x1, URZ, 0xc0, !UPT ;  /* 0x0000000104047892 */ /* 0x000fc8000f8ec0ff */
[----:B------:R-:W-:-:S11]  /*04e0*/  UISETP.NE.U32.AND UP3, UPT, UR4, 0x1, UPT ;  /* 0x000000010400788c */ /* 0x000fd6000bf65070 */
.L_x_8:
[----:B------:R-:W3:Y:S01]  /*04f0*/  SHFL.IDX PT, R2, R65, RZ, 0x1f ;  /* 0x00001fff41027589 */ /* 0x000ee200000e0000 */
[----:B------:R-:W-:-:S04]  /*0500*/  UISETP.NE.AND UP0, UPT, UR17, 0x2, UPT ;  /* 0x000000021100788c */ /* 0x000fc8000bf05270 */
[----:B------:R-:W-:Y:S01]  /*0510*/  USEL UR46, URZ, 0x1, UP0 ;  /* 0x00000001ff2e7887 */ /* 0x000fe20008000000 */
[----:B---3--:R-:W-:-:S13]  /*0520*/  ISETP.NE.AND P0, PT, R2, RZ, PT ;  /* 0x000000ff0200720c */ /* 0x008fda0003f05270 */
[----:B------:R-:W-:Y:S05]  /*0530*/  @P0 BRA `(.L_x_9) ;  /* 0x0000000000480947 */ /* 0x000fea0003800000 */
[----:B------:R-:W3:Y:S01]  /*0540*/  S2UR UR4, SR_CgaCtaId ;  /* 0x00000000000479c3 */ /* 0x000ee20000008800 */
[----:B------:R-:W-:Y:S01]  /*0550*/  UMOV UR5, 0x400 ;  /* 0x0000040000057882 */ /* 0x000fe20000000000 */
[----:B------:R-:W-:Y:S01]  /*0560*/  UMOV UR8, 0x1 ;  /* 0x0000000100087882 */ /* 0x000fe20000000000 */
[----:B------:R-:W-:Y:S01]  /*0570*/  UMOV UR6, 0x2 ;  /* 0x0000000200067882 */ /* 0x000fe20000000000 */
[----:B------:R-:W-:-:S04]  /*0580*/  UIADD3 UR8, UPT, UPT, -UR8, 0x100000, URZ ;  /* 0x0010000008087890 */ /* 0x000fc8000fffe1ff */
[----:B------:R-:W-:Y:S02]  /*0590*/  USHF.L.U32 UR9, UR8, 0xb, URZ ;  /* 0x0000000b08097899 */ /* 0x000fe400080006ff */
[----:B------:R-:W-:Y:S02]  /*05a0*/  USHF.L.U32 UR8, UR8, 0x1, URZ ;  /* 0x0000000108087899 */ /* 0x000fe400080006ff */
[----:B------:R-:W-:-:S04]  /*05b0*/  UIADD3 UR6, UPT, UPT, -UR6, 0x100000, URZ ;  /* 0x0010000006067890 */ /* 0x000fc8000fffe1ff */
[----:B------:R-:W-:Y:S02]  /*05c0*/  USHF.L.U32 UR7, UR6, 0xb, URZ ;  /* 0x0000000b06077899 */ /* 0x000fe400080006ff */
[----:B------:R-:W-:Y:S01]  /*05d0*/  USHF.L.U32 UR6, UR6, 0x1, URZ ;  /* 0x0000000106067899 */ /* 0x000fe200080006ff */
[----:B------:R-:W-:Y:S01]  /*05e0*/  ELECT P0, URZ, PT ;  /* 0x0000000000ff782f */ /* 0x000fe20003800000 */
[----:B---3--:R-:W-:Y:S01]  /*05f0*/  ULEA UR4, UR4, UR5, 0x18 ;  /* 0x0000000504047291 */ /* 0x008fe2000f8ec0ff */
[----:B------:R-:W3:Y:S11]  /*0600*/  FENCE.VIEW.ASYNC.S ;  /* 0x00000000000073c6 */ /* 0x000ef60000000000 */
[----:B---3--:R3:W4:Y:S01]  /*0610*/  SYNCS.EXCH.64 URZ, [UR4], UR8 ;  /* 0x0000000804ff75b2 */ /* 0x0087220008000100 */
[----:B------:R3:W1:Y:S01]  /*0620*/  SYNCS.EXCH.64 URZ, [UR4+0x10], UR6 ;  /* 0x0000100604ff75b2 */ /* 0x0006620008000100 */
[----:B------:R3:W1:Y:S01]  /*0630*/  SYNCS.EXCH.64 URZ, [UR4+0x8], UR8 ;  /* 0x0000080804ff75b2 */ /* 0x0006620008000100 */
[----:B------:R3:W1:Y:S01]  /*0640*/  SYNCS.EXCH.64 URZ, [UR4+0x18], UR6 ;  /* 0x0000180604ff75b2 */ /* 0x0006620008000100 */
[----:B------:R-:W-:Y:S01]  /*0650*/  NOP ;  /* 0x0000000000007918 */ /* 0x000fe20000000000 */
.L_x_9:
[----:B------:R-:W2:Y:S01]  /*0660*/  SHFL.IDX PT, R2, R65, RZ, 0x1f ;  /* 0x00001fff41027589 */ /* 0x000ea200000e0000 */
[----:B------:R-:W-:Y:S01]  /*0670*/  NOP ;  /* 0x0000000000007918 */ /* 0x000fe20000000000 */
[----:B--2---:R-:W-:-:S13]  /*0680*/  ISETP.NE.AND P0, PT, R2, 0x1, PT ;  /* 0x000000010200780c */ /* 0x004fda0003f05270 */
[----:B------:R-:W-:Y:S05]  /*0690*/  @P0 BRA `(.L_x_10) ;  /* 0x0000000000580947 */ /* 0x000fea0003800000 */
[----:B---3--:R-:W2:Y:S01]  /*06a0*/  S2UR UR4, SR_CgaCtaId ;  /* 0x00000000000479c3 */ /* 0x008ea20000008800 */
        /* <DEDUP_REMOVED lines=10> */
[----:B--2---:R-:W-:Y:S01]  /*0750*/  ULEA UR4, UR4, UR5, 0x18 ;  /* 0x0000000504047291 */ /* 0x004fe2000f8ec0ff */
[----:B------:R-:W2:Y:S11]  /*0760*/  FENCE.VIEW.ASYNC.S ;  /* 0x00000000000073c6 */ /* 0x000eb60000000000 */
[----:B--2---:R2:W3:Y:S01]  /*0770*/  SYNCS.EXCH.64 URZ, [UR4+0x20], UR8 ;  /* 0x0000200804ff75b2 */ /* 0x0044e20008000100 */
[----:B------:R2:W1:Y:S01]  /*0780*/  SYNCS.EXCH.64 URZ, [UR4+0x40], UR6 ;  /* 0x0000400604ff75b2 */ /* 0x0004620008000100 */
[----:B------:R2:W1:Y:S01]  /*0790*/  SYNCS.EXCH.64 URZ, [UR4+0x28], UR8 ;  /* 0x0000280804ff75b2 */ /* 0x0004620008000100 */
[----:B------:R2:W1:Y:S01]  /*07a0*/  SYNCS.EXCH.64 URZ, [UR4+0x48], UR6 ;  /* 0x0000480604ff75b2 */ /* 0x0004620008000100 */
[----:B------:R2:W1:Y:S01]  /*07b0*/  SYNCS.EXCH.64 URZ, [UR4+0x30], UR8 ;  /* 0x0000300804ff75b2 */ /* 0x0004620008000100 */
[----:B------:R2:W1:Y:S01]  /*07c0*/  SYNCS.EXCH.64 URZ, [UR4+0x50], UR6 ;  /* 0x0000500604ff75b2 */ /* 0x0004620008000100 */
[----:B------:R2:W1:Y:S01]  /*07d0*/  SYNCS.EXCH.64 URZ, [UR4+0x38], UR8 ;  /* 0x0000380804ff75b2 */ /* 0x0004620008000100 */
[----:B------:R2:W1:Y:S01]  /*07e0*/  SYNCS.EXCH.64 URZ, [UR4+0x58], UR6 ;  /* 0x0000580604ff75b2 */ /* 0x0004620008000100 */
[----:B------:R-:W-:Y:S01]  /*07f0*/  NOP ;  /* 0x0000000000007918 */ /* 0x000fe20000000000 */
.L_x_10:
[----:B------:R-:W4:Y:S01]  /*0800*/  SHFL.IDX PT, R2, R65, RZ, 0x1f ;  /* 0x00001fff41027589 */ /* 0x000f2200000e0000 */
[----:B------:R-:W-:Y:S01]  /*0810*/  NOP ;  /* 0x0000000000007918 */ /* 0x000fe20000000000 */
[----:B----4-:R-:W-:-:S13]  /*0820*/  ISETP.NE.AND P0, PT, R2, 0x3, PT ;  /* 0x000000030200780c */ /* 0x010fda0003f05270 */
[----:B------:R-:W-:Y:S05]  /*0830*/  @P0 BRA `(.L_x_11) ;  /* 0x0000000000300947 */ /* 0x000fea0003800000 */
[----:B--23--:R-:W2:Y:S01]  /*0840*/  S2UR UR4, SR_CgaCtaId ;  /* 0x00000000000479c3 */ /* 0x00cea20000008800 */
[----:B------:R-:W-:Y:S01]  /*0850*/  UMOV UR6, 0x400 ;  /* 0x0000040000067882 */ /* 0x000fe20000000000 */
[----:B------:R-:W-:Y:S01]  /*0860*/  UMOV UR5, 0x20 ;  /* 0x0000002000057882 */ /* 0x000fe20000000000 */
[----:B------:R-:W-:Y:S01]  /*0870*/  ELECT P0, URZ, PT ;  /* 0x0000000000ff782f */ /* 0x000fe20003800000 */
[----:B--2---:R-:W-:Y:S02]  /*0880*/  ULEA UR6, UR4, UR6, 0x18 ;  /* 0x0000000604067291 */ /* 0x004fe4000f8ec0ff */
[----:B------:R-:W-:-:S04]  /*0890*/  UIADD3 UR4, UPT, UPT, -UR5, 0x100000, URZ ;  /* 0x0010000005047890 */ /* 0x000fc8000fffe1ff */
[----:B------:R-:W-:Y:S02]  /*08a0*/  USHF.L.U32 UR5, UR4, 0xb, URZ ;  /* 0x0000000b04057899 */ /* 0x000fe400080006ff */
[----:B------:R-:W-:Y:S01]  /*08b0*/  USHF.L.U32 UR4, UR4, 0x1, URZ ;  /* 0x0000000104047899 */ /* 0x000fe200080006ff */
[----:B------:R-:W2:Y:S11]  /*08c0*/  FENCE.VIEW.ASYNC.S ;  /* 0x00000000000073c6 */ /* 0x000eb60000000000 */
[----:B--2---:R4:W2:Y:S01]  /*08d0*/  SYNCS.EXCH.64 URZ, [UR6+0x60], UR4 ;  /* 0x0000600406ff75b2 */ /* 0x0048a20008000100 */
[----:B------:R4:W3:Y:S02]  /*08e0*/  SYNCS.EXCH.64 URZ, [UR6+0x68], UR4 ;  /* 0x0000680406ff75b2 */ /* 0x0008e40008000100 */
[----:B----4-:R-:W-:Y:S01]  /*08f0*/  NOP ;  /* 0x0000000000007918 */ /* 0x010fe20000000000 */
.L_x_11:
[----:B------:R-:W4:Y:S01]  /*0900*/  SHFL.IDX PT, R2, R65, RZ, 0x1f ;  /* 0x00001fff41027589 */ /* 0x000f2200000e0000 */
[----:B------:R-:W-:Y:S01]  /*0910*/  NOP ;  /* 0x0000000000007918 */ /* 0x000fe20000000000 */
[----:B----4-:R-:W-:-:S13]  /*0920*/  ISETP.NE.AND P0, PT, R2, 0x4, PT ;  /* 0x000000040200780c */ /* 0x010fda0003f05270 */
[----:B------:R-:W-:Y:S05]  /*0930*/  @P0 BRA `(.L_x_12) ;  /* 0x00000000004c0947 */ /* 0x000fea0003800000 */
[----:B--23--:R-:W2:Y:S01]  /*0940*/  S2UR UR6, SR_CgaCtaId ;  /* 0x00000000000679c3 */ /* 0x00cea20000008800 */
[----:B------:R-:W-:Y:S01]  /*0950*/  UMOV UR4, 0x1e0 ;  /* 0x000001e000047882 */ /* 0x000fe20000000000 */
[----:B------:R-:W-:Y:S01]  /*0960*/  UMOV UR5, 0x400 ;  /* 0x0000040000057882 */ /* 0x000fe20000000000 */
[----:B------:R-:W-:Y:S01]  /*0970*/  USEL UR4, UR4, 0x1a0, UP3 ;  /* 0x000001a004047887 */ /* 0x000fe20009800000 */
[----:B------:R-:W-:Y:S01]  /*0980*/  UMOV UR8, 0x1 ;  /* 0x0000000100087882 */ /* 0x000fe20000000000 */
[----:B------:R-:W-:Y:S01]  /*0990*/  ELECT P0, URZ, PT ;  /* 0x0000000000ff782f */ /* 0x000fe20003800000 */
[----:B------:R-:W-:-:S04]  /*09a0*/  UIADD3 UR8, UPT, UPT, -UR8, 0x100000, URZ ;  /* 0x0010000008087890 */ /* 0x000fc8000fffe1ff */
[----:B------:R-:W-:Y:S02]  /*09b0*/  USHF.L.U32 UR9, UR8, 0xb, URZ ;  /* 0x0000000b08097899 */ /* 0x000fe400080006ff */
[----:B------:R-:W-:Y:S02]  /*09c0*/  USHF.L.U32 UR8, UR8, 0x1, URZ ;  /* 0x0000000108087899 */ /* 0x000fe400080006ff */
[----:B--2---:R-:W-:Y:S02]  /*09d0*/  ULEA UR6, UR6, UR5, 0x18 ;  /* 0x0000000506067291 */ /* 0x004fe4000f8ec0ff */
[----:B------:R-:W-:-:S04]  /*09e0*/  UIADD3 UR4, UPT, UPT, -UR4, 0x100000, URZ ;  /* 0x0010000004047890 */ /* 0x000fc8000fffe1ff */
[----:B------:R-:W-:Y:S02]  /*09f0*/  USHF.L.U32 UR5, UR4, 0xb, URZ ;  /* 0x0000000b04057899 */ /* 0x000fe400080006ff */
[----:B------:R-:W-:Y:S01]  /*0a00*/  USHF.L.U32 UR4, UR4, 0x1, URZ ;  /* 0x0000000104047899 */ /* 0x000fe200080006ff */
[----:B------:R-:W2:Y:S03]  /*0a10*/  FENCE.VIEW.ASYNC.S ;  /* 0x00000000000073c6 */ /* 0x000ea60000000000 */
[----:B--2---:R4:W2:Y:S08]  /*0a20*/  SYNCS.EXCH.64 URZ, [UR6+0x70], UR8 ;  /* 0x0000700806ff75b2 */ /* 0x0048b00008000100 */
[----:B------:R4:W3:Y:S01]  /*0a30*/  SYNCS.EXCH.64 URZ, [UR6+0x80], UR4 ;  /* 0x0000800406ff75b2 */ /* 0x0008e20008000100 */
[----:B------:R4:W1:Y:S01]  /*0a40*/  SYNCS.EXCH.64 URZ, [UR6+0x78], UR8 ;  /* 0x0000780806ff75b2 */ /* 0x0008620008000100 */
[----:B------:R4:W1:Y:S02]  /*0a50*/  SYNCS.EXCH.64 URZ, [UR6+0x88], UR4 ;  /* 0x0000880406ff75b2 */ /* 0x0008640008000100 */
[----:B----4-:R-:W-:Y:S01]  /*0a60*/  NOP ;  /* 0x0000000000007918 */ /* 0x010fe20000000000 */
.L_x_12:
[----:B------:R-:W4:Y:S01]  /*0a70*/  SHFL.IDX PT, R2, R65, RZ, 0x1f ;  /* 0x00001fff41027589 */ /* 0x000f2200000e0000 */
[----:B------:R-:W-:Y:S01]  /*0a80*/  NOP ;  /* 0x0000000000007918 */ /* 0x000fe20000000000 */
[----:B----4-:R-:W-:-:S13]  /*0a90*/  ISETP.NE.AND P0, PT, R2, 0x5, PT ;  /* 0x000000050200780c */ /* 0x010fda0003f05270 */
[----:B------:R-:W-:Y:S05]  /*0aa0*/  @P0 BRA `(.L_x_13) ;  /* 0x0000000000580947 */ /* 0x000fea0003800000 */
[----:B--23--:R-:W2:Y:S01]  /*0ab0*/  S2UR UR4, SR_CgaCtaId ;  /* 0x00000000000479c3 */ /* 0x00cea20000008800 */
        /* <DEDUP_REMOVED lines=12> */
[----:B--2---:R4:W2:Y:S01]  /*0b80*/  SYNCS.EXCH.64 URZ, [UR4+0x90], UR8 ;  /* 0x0000900804ff75b2 */ /* 0x0048a20008000100 */
[----:B------:R4:W3:Y:S01]  /*0b90*/  SYNCS.EXCH.64 URZ, [UR4+0xb0], UR6 ;  /* 0x0000b00604ff75b2 */ /* 0x0008e20008000100 */
[----:B------:R4:W1:Y:S01]  /*0ba0*/  SYNCS.EXCH.64 URZ, [UR4+0x98], UR8 ;  /* 0x0000980804ff75b2 */ /* 0x0008620008000100 */
[----:B------:R4:W1:Y:S01]  /*0bb0*/  SYNCS.EXCH.64 URZ, [UR4+0xb8], UR6 ;  /* 0x0000b80604ff75b2 */ /* 0x0008620008000100 */
[----:B------:R4:W1:Y:S01]  /*0bc0*/  SYNCS.EXCH.64 URZ, [UR4+0xa0], UR8 ;  /* 0x0000a00804ff75b2 */ /* 0x0008620008000100 */
[----:B------:R4:W1:Y:S01]  /*0bd0*/  SYNCS.EXCH.64 URZ, [UR4+0xc0], UR6 ;  /* 0x0000c00604ff75b2 */ /* 0x0008620008000100 */
[----:B------:R4:W1:Y:S01]  /*0be0*/  SYNCS.EXCH.64 URZ, [UR4+0xa8], UR8 ;  /* 0x0000a80804ff75b2 */ /* 0x0008620008000100 */
[----:B------:R4:W1:Y:S02]  /*0bf0*/  SYNCS.EXCH.64 URZ, [UR4+0xc8], UR6 ;  /* 0x0000c80604ff75b2 */ /* 0x0008640008000100 */
[----:B----4-:R-:W-:Y:S01]  /*0c00*/  NOP ;  /* 0x0000000000007918 */ /* 0x010fe20000000000 */
.L_x_13:
[----:B------:R-:W4:Y:S01]  /*0c10*/  SHFL.IDX PT, R2, R65, RZ, 0x1f ;  /* 0x00001fff41027589 */ /* 0x000f2200000e0000 */
[----:B------:R-:W1:Y:S01]  /*0c20*/  S2UR UR52, SR_CgaCtaId ;  /* 0x00000000003479c3 */ /* 0x000e620000008800 */
[----:B------:R-:W-:Y:S01]  /*0c30*/  NOP ;  /* 0x0000000000007918 */ /* 0x000fe20000000000 */
[----:B----4-:R-:W-:-:S13]  /*0c40*/  ISETP.NE.AND P0, PT, R2, 0x3, PT ;  /* 0x000000030200780c */ /* 0x010fda0003f05270 */
[----:B-1----:R-:W-:Y:S05]  /*0c50*/  @P0 BRA `(.L_x_14) ;  /* 0x0000000000340947 */ /* 0x002fea0003800000 */
[----:B--23--:R-:W-:Y:S01]  /*0c60*/  UMOV UR4, 0x400 ;  /* 0x0000040000047882 */ /* 0x00cfe20000000000 */
[----:B------:R-:W-:Y:S01]  /*0c70*/  UMOV UR6, 0x20 ;  /* 0x0000002000067882 */ /* 0x000fe20000000000 */
[----:B------:R-:W-:Y:S02]  /*0c80*/  ULEA UR4, UR52, UR4, 0x18 ;  /* 0x0000000434047291 */ /* 0x000fe4000f8ec0ff */
[----:B------:R-:W-:-:S04]  /*0c90*/  UIADD3 UR6, UPT, UPT, -UR6, 0x100000, URZ ;  /* 0x0010000006067890 */ /* 0x000fc8000fffe1ff */
[----:B------:R-:W-:Y:S02]  /*0ca0*/  USHF.L.U32 UR7, UR6, 0xb, URZ ;  /* 0x0000000b06077899 */ /* 0x000fe400080006ff */
[----:B------:R-:W-:Y:S01]  /*0cb0*/  USHF.L.U32 UR6, UR6, 0x1, URZ ;  /* 0x0000000106067899 */ /* 0x000fe200080006ff */
[----:B------:R-:W-:Y:S01]  /*0cc0*/  ELECT P0, URZ, PT ;  /* 0x0000000000ff782f */ /* 0x000fe20003800000 */
[----:B------:R-:W1:Y:S10]  /*0cd0*/  FENCE.VIEW.ASYNC.S ;  /* 0x00000000000073c6 */ /* 0x000e740000000000 */
[----:B-1----:R1:W4:Y:S01]  /*0ce0*/  SYNCS.EXCH.64 URZ, [UR4+0xd0], UR6 ;  /* 0x0000d00604ff75b2 */ /* 0x0023220008000100 */
[----:B------:R1:W2:Y:S01]  /*0cf0*/  SYNCS.EXCH.64 URZ, [UR4+0xe0], UR6 ;  /* 0x0000e00604ff75b2 */ /* 0x0002a20008000100 */
[----:B------:R1:W3:Y:S01]  /*0d00*/  SYNCS.EXCH.64 URZ, [UR4+0xd8], UR6 ;  /* 0x0000d80604ff75b2 */ /* 0x0002e20008000100 */
[----:B------:R1:W1:Y:S01]  /*0d10*/  SYNCS.EXCH.64 URZ, [UR4+0xe8], UR6 ;  /* 0x0000e80604ff75b2 */ /* 0x0002620008000100 */
[----:B------:R-:W-:Y:S01]  /*0d20*/  NOP ;  /* 0x0000000000007918 */ /* 0x000fe20000000000 */
.L_x_14:
[----:B-123--:R-:W1:Y:S01]  /*0d30*/  LDCU UR4, c[0x0][0x36c] ;  /* 0x00006d80ff0477ac */ /* 0x00ee620008000800 */
[----:B------:R-:W-:Y:S01]  /*0d40*/  ISETP.NE.OR P3, PT, R0, 0x2, !P3 ;  /* 0x000000020000780c */ /* 0x000fe20005f65670 */
[----:B------:R-:W-:Y:S01]  /*0d50*/  NOP ;  /* 0x0000000000007918 */ /* 0x000fe20000000000 */
[----:B------:R-:W-:Y:S01]  /*0d60*/  LOP3.LUT R0, R76, 0x1f, RZ, 0xc0, !PT ;  /* 0x0000001f4c007812 */ /* 0x000fe200078ec0ff */
[----:B------:R-:W-:Y:S02]  /*0d70*/  UISETP.NE.AND UP4, UPT, UR17, URZ, UPT ;  /* 0x000000ff1100728c */ /* 0x000fe4000bf85270 */
[----:B-1----:R-:W-:-:S09]  /*0d80*/  UISETP.EQ.U32.AND UP5, UPT, UR4, 0x1, UPT ;  /* 0x000000010400788c */ /* 0x002fd2000bfa2070 */
[----:B------:R-:W-:Y:S05]  /*0d90*/  BRA.U !UP5, `(.L_x_15) ;  /* 0x000000010d087547 */ /* 0x000fea000b800000 */
[----:B----4-:R-:W-:Y:S01]  /*0da0*/  UCGABAR_ARV ;  /* 0x00000000000079c7 */ /* 0x010fe20008000000 */
[----:B------:R-:W-:Y:S05]  /*0db0*/  BRA `(.L_x_16) ;  /* 0x0000000000047947 */ /* 0x000fea0003800000 */
.L_x_15:
[----:B----4-:R-:W-:Y:S01]  /*0dc0*/  NOP ;  /* 0x0000000000007918 */ /* 0x010fe20000000000 */
.L_x_16:
[----:B------:R-:W1:Y:S01]  /*0dd0*/  S2UR UR8, SR_CTAID.X ;  /* 0x00000000000879c3 */ /* 0x000e620000002500 */
[----:B------:R-:W-:-:S05]  /*0de0*/  CS2R.32 R67, SR_CgaSize ;  /* 0x0000000000437805 */ /* 0x000fca0000008a00 */
[----:B------:R-:W-:-:S05]  /*0df0*/  IMAD R67, R67, -0xa0, RZ ;  /* 0xffffff6043437824 */ /* 0x000fca00078e02ff */
[----:B------:R-:W-:-:S14]  /*0e00*/  R2UR UR5, R67 ;  /* 0x00000000430572ca */ /* 0x000fdc00000e0000 */
[----:B------:R-:W2:Y:S01]  /*0e10*/  LDCU UR5, c[0x0][UR5+0x2b0] ;  /* 0x00005600050577ac */ /* 0x000ea20008000800 */
[----:B------:R-:W-:-:S05]  /*0e20*/  CS2R.32 R67, SR_CgaSize ;  /* 0x0000000000437805 */ /* 0x000fca0000008a00 */
[----:B------:R-:W-:-:S05]  /*0e30*/  IMAD R67, R67, -0xa0, RZ ;  /* 0xffffff6043437824 */ /* 0x000fca00078e02ff */
[----:B------:R-:W-:-:S14]  /*0e40*/  R2UR UR4, R67 ;  /* 0x00000000430472ca */ /* 0x000fdc00000e0000 */
[----:B------:R-:W3:Y:S01]  /*0e50*/  LDCU UR4, c[0x0][UR4+0x2b4] ;  /* 0x00005680040477ac */ /* 0x000ee20008000800 */
[----:B------:R-:W4:Y:S01]  /*0e60*/  S2UR UR7, SR_CTAID.Y ;  /* 0x00000000000779c3 */ /* 0x000f220000002600 */
[----:B------:R-:W-:-:S05]  /*0e70*/  CS2R.32 R67, SR_CgaSize ;  /* 0x0000000000437805 */ /* 0x000fca0000008a00 */
[----:B------:R-:W-:-:S05]  /*0e80*/  IMAD R67, R67, -0xa0, RZ ;  /* 0xffffff6043437824 */ /* 0x000fca00078e02ff */
[----:B------:R-:W-:-:S14]  /*0e90*/  R2UR UR9, R67 ;  /* 0x00000000430972ca */ /* 0x000fdc00000e0000 */
[----:B------:R-:W3:Y:S01]  /*0ea0*/  LDCU UR9, c[0x0][UR9+0x2a0] ;  /* 0x00005400090977ac */ /* 0x000ee20008000800 */
[----:B------:R-:W-:-:S05]  /*0eb0*/  CS2R.32 R67, SR_CgaSize ;  /* 0x0000000000437805 */ /* 0x000fca0000008a00 */
[----:B------:R-:W-:-:S05]  /*0ec0*/  IMAD R67, R67, -0xa0, RZ ;  /* 0xffffff6043437824 */ /* 0x000fca00078e02ff */
[----:B------:R-:W-:-:S14]  /*0ed0*/  R2UR UR10, R67 ;  /* 0x00000000430a72ca */ /* 0x000fdc00000e0000 */
[----:B------:R-:W3:Y:S01]  /*0ee0*/  LDCU UR10, c[0x0][UR10+0x2a4] ;  /* 0x000054800a0a77ac */ /* 0x000ee20008000800 */
[----:B------:R-:W3:Y:S01]  /*0ef0*/  S2UR UR36, SR_CTAID.Z ;  /* 0x00000000002479c3 */ /* 0x000ee20000002700 */
[----:B------:R-:W3:Y:S01]  /*0f00*/  LDCU UR21, c[0x0][0xb24] ;  /* 0x00016480ff1577ac */ /* 0x000ee20008000800 */
[----:B------:R-:W3:Y:S01]  /*0f10*/  LDCU UR45, c[0x0][0xb24] ;  /* 0x00016480ff2d77ac */ /* 0x000ee20008000800 */
[----:B-1----:R-:W-:Y:S01]  /*0f20*/  I2FP.F32.U32 R3, UR8 ;  /* 0x0000000800037c45 */ /* 0x002fe20008201000 */
[----:B------:R-:W1:Y:S04]  /*0f30*/  LDCU UR28, c[0x0][0xb30] ;  /* 0x00016600ff1c77ac */ /* 0x000e680008000800 */
[----:B--2---:R-:W-:Y:S01]  /*0f40*/  FMUL R3, R3, UR5 ;  /* 0x0000000503037c20 */ /* 0x004fe20008400000 */
[----:B------:R-:W-:Y:S01]  /*0f50*/  USHF.L.U32 UR26, UR52, 0xa, URZ ;  /* 0x0000000a341a7899 */ /* 0x000fe200080006ff */
[----:B----4-:R-:W-:Y:S01]  /*0f60*/  I2FP.F32.U32 R2, UR7 ;  /* 0x0000000700027c45 */ /* 0x010fe20008201000 */
[----:B------:R-:W-:Y:S01]  /*0f70*/  UMOV UR16, UR8 ;  /* 0x0000000800107c82 */ /* 0x000fe20008000000 */
[----:B------:R-:W-:-:S02]  /*0f80*/  UMOV UR20, UR7 ;  /* 0x0000000700147c82 */ /* 0x000fc40008000000 */
[----:B------:R-:W2:Y:S01]  /*0f90*/  F2I.U32.TRUNC.NTZ R3, R3 ;  /* 0x0000000300037305 */ /* 0x000ea2000020f000 */
[----:B---3--:R-:W-:Y:S01]  /*0fa0*/  UISETP.GE.AND UP2, UPT, UR21, 0x1, UPT ;  /* 0x000000011500788c */ /* 0x008fe2000bf46270 */
[----:B------:R-:W-:-:S06]  /*0fb0*/  FMUL R2, R2, UR4 ;  /* 0x0000000402027c20 */ /* 0x000fcc0008400000 */
[----:B------:R-:W3:Y:S01]  /*0fc0*/  F2I.U32.TRUNC.NTZ R2, R2 ;  /* 0x0000000200027305 */ /* 0x000ee2000020f000 */
[----:B--2---:R-:W-:Y:S02]  /*0fd0*/  R2UR UR4, R3 ;  /* 0x00000000030472ca */ /* 0x004fe400000e0000 */
[----:B---3--:R-:W-:Y:S02]  /*0fe0*/  R2UR UR6, R2 ;  /* 0x00000000020672ca */ /* 0x008fe400000e0000 */
[----:B------:R-:W-:-:S09]  /*0ff0*/  PRMT R2, RZ, 0x7610, R2 ;  /* 0x00007610ff027816 */ /* 0x000fd20000000002 */
[----:B------:R-:W-:-:S04]  /*1000*/  UIADD3 UR5, UPT, UPT, -UR4, URZ, URZ ;  /* 0x000000ff04057290 */ /* 0x000fc8000fffe1ff */
[----:B------:R-:W-:Y:S02]  /*1010*/  UIMAD UR5, UR9, UR5, UR8 ;  /* 0x00000005090572a4 */ /* 0x000fe4000f8e0208 */
[----:B------:R-:W-:-:S04]  /*1020*/  UIADD3 UR4, UPT, UPT, -UR6, URZ, URZ ;  /* 0x000000ff06047290 */ /* 0x000fc8000fffe1ff */
[----:B------:R-:W-:Y:S01]  /*1030*/  IMAD.U32 R67, RZ, RZ, UR5 ;  /* 0x00000005ff437e24 */ /* 0x000fe2000f8e00ff */
[----:B------:R-:W-:-:S06]  /*1040*/  UIMAD UR4, UR10, UR4, UR7 ;  /* 0x000000040a0472a4 */ /* 0x000fcc000f8e0207 */
[----:B------:R-:W-:Y:S01]  /*1050*/  IMAD.U32 R66, RZ, RZ, UR4 ;  /* 0x00000004ff427e24 */ /* 0x000fe2000f8e00ff */
[----:B-1----:R-:W-:Y:S06]  /*1060*/  BRA.U UP4, `(.L_x_17) ;  /* 0x00000001042c7547 */ /* 0x002fec000b800000 */
[----:B------:R-:W-:Y:S02]  /*1070*/  R2UR UR5, R66 ;  /* 0x00000000420572ca */ /* 0x000fe400000e0000 */
[----:B------:R-:W-:-:S11]  /*1080*/  R2UR UR4, R67 ;  /* 0x00000000430472ca */ /* 0x000fd600000e0000 */
[----:B------:R-:W-:Y:S02]  /*1090*/  UISETP.NE.AND UP0, UPT, UR5, URZ, UPT ;  /* 0x000000ff0500728c */ /* 0x000fe4000bf05270 */
[----:B------:R-:W-:Y:S02]  /*10a0*/  UISETP.NE.AND UP1, UPT, UR5, 0x1, UPT ;  /* 0x000000010500788c */ /* 0x000fe4000bf25270 */
[----:B------:R-:W-:-:S04]  /*10b0*/  UISETP.EQ.OR UP0, UPT, UR4, URZ, !UP0 ;  /* 0x000000ff0400728c */ /* 0x000fc8000c702670 */
[----:B------:R-:W-:Y:S02]  /*10c0*/  USEL UR5, URZ, 0x1, !UP0 ;  /* 0x00000001ff057887 */ /* 0x000fe4000c000000 */
[----:B------:R-:W-:Y:S02]  /*10d0*/  UISETP.NE.AND UP0, UPT, UR4, URZ, UPT ;  /* 0x000000ff0400728c */ /* 0x000fe4000bf05270 */
[----:B------:R-:W-:-:S04]  /*10e0*/  USEL UR4, URZ, 0x2, UP1 ;  /* 0x00000002ff047887 */ /* 0x000fc80008800000 */
[----:B------:R-:W-:-:S04]  /*10f0*/  USEL UR4, UR4, 0x2, UP0 ;  /* 0x0000000204047887 */ /* 0x000fc80008000000 */
[----:B------:R-:W-:-:S06]  /*1100*/  UIADD3 UR4, UPT, UPT, UR5, UR4, URZ ;  /* 0x0000000405047290 */ /* 0x000fcc000fffe0ff */
[----:B------:R-:W-:Y:S02]  /*1110*/  IMAD.U32 R2, RZ, RZ, UR4 ;  /* 0x00000004ff027e24 */ /* 0x000fe4000f8e00ff */
.L_x_17:
[----:B------:R-:W-:Y:S05]  /*1120*/  BRA.U !UP2, `(.L_x_18) ;  /* 0x000000010ad47547 */ /* 0x000fea000b800000 */
[----:B------:R-:W1:Y:S01]  /*1130*/  LDCU.128 UR12, c[0x0][0xb10] ;  /* 0x00016200ff0c77ac */ /* 0x000e620008000c00 */
[----:B------:R-:W2:Y:S01]  /*1140*/  LDCU UR6, c[0x0][0x370] ;  /* 0x00006e00ff0677ac */ /* 0x000ea20008000800 */
[----:B------:R-:W3:Y:S01]  /*1150*/  LDCU UR5, c[0x0][0x374] ;  /* 0x00006e80ff0577ac */ /* 0x000ee20008000800 */
[----:B------:R-:W4:Y:S01]  /*1160*/  LDCU UR27, c[0x0][0xb0c] ;  /* 0x00016180ff1b77ac */ /* 0x000f220008000800 */
[----:B------:R-:W4:Y:S01]  /*1170*/  LDCU UR4, c[0x0][0xb20] ;  /* 0x00016400ff0477ac */ /* 0x000f220008000800 */
[----:B------:R-:W4:Y:S01]  /*1180*/  LDCU.64 UR8, c[0x0][0xb28] ;  /* 0x00016500ff0877ac */ /* 0x000f220008000a00 */
[----:B-1----:R-:W-:Y:S02]  /*1190*/  UISETP.NE.AND UP0, UPT, UR14, 0x1, UPT ;  /* 0x000000010e00788c */ /* 0x002fe4000bf05270 */
[----:B---3--:R-:W-:Y:S02]  /*11a0*/  UIMAD.WIDE.U32 UR10, UR5, UR15, URZ ;  /* 0x0000000f050a72a5 */ /* 0x008fe4000f8e00ff */
[----:B--2---:R-:W-:-:S02]  /*11b0*/  UIMAD.WIDE.U32 UR22, UR6, UR12, URZ ;  /* 0x0000000c061672a5 */ /* 0x004fc4000f8e00ff */
[----:B----4-:R-:W-:Y:S02]  /*11c0*/  UISETP.NE.AND UP1, UPT, UR27, 0x1, UPT ;  /* 0x000000011b00788c */ /* 0x010fe4000bf25270 */
[----:B------:R-:W-:Y:S01]  /*11d0*/  UISETP.NE.AND UP2, UPT, UR21, 0x1, UPT ;  /* 0x000000011500788c */ /* 0x000fe2000bf45270 */
[----:B------:R-:W-:Y:S02]  /*11e0*/  UMOV UR10, UR11 ;  /* 0x0000000b000a7c82 */ /* 0x000fe40008000000 */
[----:B------:R-:W-:Y:S01]  /*11f0*/  UMOV UR22, UR23 ;  /* 0x0000001700167c82 */ /* 0x000fe20008000000 */
[----:B------:R-:W-:Y:S02]  /*1200*/  @UP0 USHF.R.U32.HI UR5, URZ, UR4, UR10 ;  /* 0x00000004ff050299 */ /* 0x000fe4000801160a */
[----:B------:R-:W-:Y:S02]  /*1210*/  UIMAD.WIDE.U32 UR24, UR20, UR15, URZ ;  /* 0x0000000f141872a5 */ /* 0x000fe4000f8e00ff */
[----:B------:R-:W-:-:S02]  /*1220*/  UIMAD.WIDE.U32 UR10, UR5, UR8, URZ ;  /* 0x00000008050a72a5 */ /* 0x000fc4000f8e00ff */
[----:B------:R-:W-:Y:S02]  /*1230*/  @UP1 USHF.R.U32.HI UR6, URZ, UR13, UR22 ;  /* 0x0000000dff061299 */ /* 0x000fe40008011616 */
[----:B------:R-:W-:Y:S02]  /*1240*/  UIMAD.WIDE.U32 UR18, UR16, UR12, URZ ;  /* 0x0000000c101272a5 */ /* 0x000fe4000f8e00ff */
[----:B------:R-:W-:Y:S01]  /*1250*/  UIMAD.WIDE.U32 UR22, UR6, UR8, URZ ;  /* 0x00000008061672a5 */ /* 0x000fe2000f8e00ff */
[----:B------:R-:W-:Y:S01]  /*1260*/  UMOV UR24, UR25 ;  /* 0x0000001900187c82 */ /* 0x000fe20008000000 */
[----:B------:R-:W-:Y:S01]  /*1270*/  UMOV UR10, UR11 ;  /* 0x0000000b000a7c82 */ /* 0x000fe20008000000 */
[----:B------:R-:W-:Y:S02]  /*1280*/  USHF.R.U32.HI UR24, URZ, UR4, UR24 ;  /* 0x00000004ff187299 */ /* 0x000fe40008011618 */
[----:B------:R-:W-:Y:S02]  /*1290*/  @UP2 USHF.R.U32.HI UR5, URZ, UR9, UR10 ;  /* 0x00000009ff052299 */ /* 0x000fe4000801160a */
[----:B------:R-:W-:Y:S01]  /*12a0*/  UMOV UR7, UR23 ;  /* 0x0000001700077c82 */ /* 0x000fe20008000000 */
[----:B------:R-:W-:Y:S01]  /*12b0*/  UMOV UR18, UR19 ;  /* 0x0000001300127c82 */ /* 0x000fe20008000000 */
[----:B------:R-:W-:-:S02]  /*12c0*/  @UP2 USHF.R.U32.HI UR6, URZ, UR9, UR7 ;  /* 0x00000009ff062299 */ /* 0x000fc40008011607 */
[----:B------:R-:W-:Y:S02]  /*12d0*/  USHF.R.U32.HI UR13, URZ, UR13, UR18 ;  /* 0x0000000dff0d7299 */ /* 0x000fe40008011612 */
[----:B------:R-:W-:Y:S02]  /*12e0*/  USEL UR4, UR20, UR24, !UP0 ;  /* 0x0000001814047287 */ /* 0x000fe4000c000000 */
[----:B------:R-:W-:Y:S02]  /*12f0*/  UIMAD UR7, UR5, UR21, URZ ;  /* 0x00000015050772a4 */ /* 0x000fe4000f8e02ff */
[----:B------:R-:W-:Y:S02]  /*1300*/  USEL UR5, UR16, UR13, !UP1 ;  /* 0x0000000d10057287 */ /* 0x000fe4000c800000 */
[----:B------:R-:W-:Y:S02]  /*1310*/  UIMAD UR12, UR6, UR21, URZ ;  /* 0x00000015060c72a4 */ /* 0x000fe4000f8e02ff */
[----:B------:R-:W-:-:S02]  /*1320*/  UISETP.GE.AND UP0, UPT, UR4, UR7, UPT ;  /* 0x000000070400728c */ /* 0x000fc4000bf06270 */
[----:B------:R-:W-:Y:S02]  /*1330*/  UIMAD.WIDE.U32 UR10, UR4, UR8, URZ ;  /* 0x00000008040a72a5 */ /* 0x000fe4000f8e00ff */
[----:B------:R-:W-:Y:S02]  /*1340*/  UISETP.GE.OR UP0, UPT, UR5, UR12, UP0 ;  /* 0x0000000c0500728c */ /* 0x000fe40008706670 */
[----:B------:R-:W-:Y:S02]  /*1350*/  UIMAD.WIDE.U32 UR12, UR5, UR8, URZ ;  /* 0x00000008050c72a5 */ /* 0x000fe4000f8e00ff */
[----:B------:R-:W-:Y:S01]  /*1360*/  UIADD3 UR10, UPT, UPT, -UR4, URZ, URZ ;  /* 0x000000ff040a7290 */ /* 0x000fe2000fffe1ff */
[----:B------:R-:W-:Y:S01]  /*1370*/  UMOV UR8, UR11 ;  /* 0x0000000b00087c82 */ /* 0x000fe20008000000 */
[----:B------:R-:W-:Y:S02]  /*1380*/  UIADD3 UR11, UPT, UPT, -UR5, URZ, URZ ;  /* 0x000000ff050b7290 */ /* 0x000fe4000fffe1ff */
[----:B------:R-:W-:-:S03]  /*1390*/  USHF.R.U32.HI UR8, URZ, UR9, UR8 ;  /* 0x00000009ff087299 */ /* 0x000fc60008011608 */
[----:B------:R-:W-:Y:S01]  /*13a0*/  @!UP0 UMOV UR7, UR13 ;  /* 0x0000000d00078c82 */ /* 0x000fe20008000000 */
[----:B------:R-:W-:Y:S02]  /*13b0*/  UIMAD UR20, UR14, UR10, UR20 ;  /* 0x0000000a0e1472a4 */ /* 0x000fe4000f8e0214 */
[----:B------:R-:W-:Y:S02]  /*13c0*/  USEL UR8, UR4, UR8, !UP2 ;  /* 0x0000000804087287 */ /* 0x000fe4000d000000 */
[----:B------:R-:W-:Y:S02]  /*13d0*/  @!UP0 USHF.R.U32.HI UR7, URZ, UR9, UR7 ;  /* 0x00000009ff078299 */ /* 0x000fe40008011607 */
[----:B------:R-:W-:Y:S02]  /*13e0*/  UIADD3 UR9, UPT, UPT, -UR8, URZ, URZ ;  /* 0x000000ff08097290 */ /* 0x000fe4000fffe1ff */
[----:B------:R-:W-:Y:S02]  /*13f0*/  @!UP0 USEL UR7, UR5, UR7, !UP2 ;  /* 0x0000000705078287 */ /* 0x000fe4000d000000 */
[----:B------:R-:W-:-:S02]  /*1400*/  UIMAD UR9, UR21, UR9, UR4 ;  /* 0x00000009150972a4 */ /* 0x000fc4000f8e0204 */
[----:B------:R-:W-:Y:S02]  /*1410*/  @!UP0 UIADD3 UR8, UPT, UPT, UR8, -UR7, URZ ;  /* 0x8000000708088290 */ /* 0x000fe4000fffe0ff */
[----:B------:R-:W-:Y:S02]  /*1420*/  @!UP0 UIMAD UR6, UR9, UR6, UR7 ;  /* 0x00000006090682a4 */ /* 0x000fe4000f8e0207 */
[----:B------:R-:W-:Y:S02]  /*1430*/  @!UP0 UIMAD UR4, UR8, UR21, UR5 ;  /* 0x00000015080482a4 */ /* 0x000fe4000f8e0205 */
[----:B------:R-:W-:Y:S02]  /*1440*/  UIMAD UR16, UR27, UR11, UR16 ;  /* 0x0000000b1b1072a4 */ /* 0x000fe4000f8e0210 */
[----:B------:R-:W-:Y:S01]  /*1450*/  UIMAD UR20, UR4, UR14, UR20 ;  /* 0x0000000e041472a4 */ /* 0x000fe2000f8e0214 */
[----:B------:R-:W-:Y:S02]  /*1460*/  @!UP0 UMOV UR5, UR6 ;  /* 0x0000000600058c82 */ /* 0x000fe40008000000 */
[----:B------:R-:W-:-:S12]  /*1470*/  UIMAD UR16, UR5, UR27, UR16 ;  /* 0x0000001b051072a4 */ /* 0x000fd8000f8e0210 */
.L_x_18:
[----:B------:R-:W-:Y:S02]  /*1480*/  UISETP.NE.AND UP1, UPT, UR28, 0x1, UPT ;  /* 0x000000011c00788c */ /* 0x000fe4000bf25270 */
[----:B------:R-:W-:Y:S02]  /*1490*/  UISETP.NE.AND UP0, UPT, UR17, 0x2, UPT ;  /* 0x000000021100788c */ /* 0x000fe4000bf05270 */
[----:B------:R-:W-:-:S05]  /*14a0*/  ULOP3.LUT UR23, UR26, 0x400, URZ, 0xc0, !UPT ;  /* 0x000004001a177892 */ /* 0x000fca000f8ec0ff */
[----:B------:R-:W-:Y:S07]  /*14b0*/  BRA.U UP1, `(.L_x_19) ;  /* 0x0000000101447547 */ /* 0x000fee000b800000 */
[----:B------:R-:W1:Y:S01]  /*14c0*/  LDCU.128 UR8, c[0x0][0xb10] ;  /* 0x00016200ff0877ac */ /* 0x000e620008000c00 */
[----:B------:R-:W2:Y:S01]  /*14d0*/  LDCU UR12, c[0x0][0xb0c] ;  /* 0x00016180ff0c77ac */ /* 0x000ea20008000800 */
[----:B------:R-:W3:Y:S01]  /*14e0*/  LDCU UR13, c[0x0][0xb20] ;  /* 0x00016400ff0d77ac */ /* 0x000ee20008000800 */
[----:B-1----:R-:W-:Y:S02]  /*14f0*/  UIMAD.WIDE.U32 UR6, UR16, UR8, URZ ;  /* 0x00000008100672a5 */ /* 0x002fe4000f8e00ff */
[----:B------:R-:W-:Y:S02]  /*1500*/  UIMAD.WIDE.U32 UR4, UR20, UR11, URZ ;  /* 0x0000000b140472a5 */ /* 0x000fe4000f8e00ff */
[----:B--2---:R-:W-:Y:S02]  /*1510*/  UISETP.NE.AND UP2, UPT, UR12, 0x1, UPT ;  /* 0x000000010c00788c */ /* 0x004fe4000bf45270 */
[----:B------:R-:W-:Y:S01]  /*1520*/  UISETP.NE.AND UP1, UPT, UR10, 0x1, UPT ;  /* 0x000000010a00788c */ /* 0x000fe2000bf25270 */
[----:B------:R-:W-:-:S02]  /*1530*/  UMOV UR6, UR7 ;  /* 0x0000000700067c82 */ /* 0x000fc40008000000 */
[----:B------:R-:W-:Y:S01]  /*1540*/  UMOV UR4, UR5 ;  /* 0x0000000500047c82 */ /* 0x000fe20008000000 */
[----:B------:R-:W-:Y:S02]  /*1550*/  USHF.R.U32.HI UR6, URZ, UR9, UR6 ;  /* 0x00000009ff067299 */ /* 0x000fe40008011606 */
[----:B---3--:R-:W-:Y:S02]  /*1560*/  USHF.R.U32.HI UR4, URZ, UR13, UR4 ;  /* 0x0000000dff047299 */ /* 0x008fe40008011604 */
[----:B------:R-:W-:Y:S02]  /*1570*/  USEL UR5, UR16, UR6, !UP2 ;  /* 0x0000000610057287 */ /* 0x000fe4000d000000 */
[----:B------:R-:W-:-:S04]  /*1580*/  USEL UR4, UR20, UR4, !UP1 ;  /* 0x0000000414047287 */ /* 0x000fc8000c800000 */
[----:B------:R-:W-:Y:S02]  /*1590*/  UIADD3 UR6, UPT, UPT, UR5, -UR4, URZ ;  /* 0x8000000405067290 */ /* 0x000fe4000fffe0ff */
[----:B------:R-:W-:Y:S02]  /*15a0*/  UIADD3 UR4, UPT, UPT, -UR5, UR4, URZ ;  /* 0x0000000405047290 */ /* 0x000fe4000fffe1ff */
[----:B------:R-:W-:Y:S02]  /*15b0*/  UIMAD UR20, UR6, UR10, UR20 ;  /* 0x0000000a061472a4 */ /* 0x000fe4000f8e0214 */
[----:B------:R-:W-:-:S12]  /*15c0*/  UIMAD UR16, UR4, UR12, UR16 ;  /* 0x0000000c041072a4 */ /* 0x000fd8000f8e0210 */
.L_x_19:
[----:B------:R-:W-:Y:S05]  /*15d0*/  BRA.U !UP5, `(.L_x_20) ;  /* 0x000000010d0c7547 */ /* 0x000fea000b800000 */
[----:B------:R-:W-:Y:S01]  /*15e0*/  UCGABAR_WAIT ;  /* 0x0000000000007dc7 */ /* 0x000fe20008000000 */
[----:B------:R-:W-:Y:S01]  /*15f0*/  CCTL.IVALL ;  /* 0x00000000ff00798f */ /* 0x000fe20002000000 */
[----:B------:R-:W-:Y:S05]  /*1600*/  BRA `(.L_x_21) ;  /* 0x0000000000047947 */ /* 0x000fea0003800000 */
.L_x_20:
[----:B------:R-:W-:Y:S06]  /*1610*/  BAR.SYNC.DEFER_BLOCKING 0x0 ;  /* 0x0000000000007b1d */ /* 0x000fec0000010000 */
.L_x_21:
[----:B------:R-:W-:Y:S05]  /*1620*/  BRA.U UP0, `(.L_x_22) ;  /* 0x0000001100dc7547 */ /* 0x000fea000b800000 */
[----:B------:R-:W1:Y:S01]  /*1630*/  LDCU UR6, c[0x0][0x38c] ;  /* 0x00007180ff0677ac */ /* 0x000e620008000800 */
[----:B------:R-:W-:Y:S01]  /*1640*/  PLOP3.LUT P1, PT, PT, PT, UP3, 0x80, 0x8 ;  /* 0x000000000008781c */ /* 0x000fe20003f2f038 */
[----:B------:R-:W-:Y:S01]  /*1650*/  IMAD.MOV.U32 R12, RZ, RZ, 0x1 ;  /* 0x00000001ff0c7424 */ /* 0x000fe200078e00ff */
[----:B------:R-:W-:Y:S01]  /*1660*/  ISETP.EQ.OR P2, PT, R0, RZ, P3 ;  /* 0x000000ff0000720c */ /* 0x000fe20001f42670 */
[----:B------:R-:W-:Y:S01]  /*1670*/  UISETP.NE.AND UP1, UPT, UR17, URZ, UPT ;  /* 0x000000ff1100728c */ /* 0x000fe2000bf25270 */
[----:B------:R-:W-:Y:S02]  /*1680*/  PLOP3.LUT P1, PT, P1, PT, PT, 0x8, 0x80 ;  /* 0x000000000080781c */ /* 0x000fe40000f2e170 */
[----:B------:R-:W-:Y:S01]  /*1690*/  CS2R R10, SRZ ;  /* 0x00000000000a7805 */ /* 0x000fe2000001ff00 */
[----:B------:R-:W-:Y:S01]  /*16a0*/  IMAD.MOV.U32 R9, RZ, RZ, RZ ;  /* 0x000000ffff097224 */ /* 0x000fe200078e00ff */
[----:B------:R-:W2:Y:S01]  /*16b0*/  LDCU UR42, c[0x0][0x370] ;  /* 0x00006e00ff2a77ac */ /* 0x000ea20008000800 */
[----:B------:R-:W-:Y:S01]  /*16c0*/  IMAD.MOV.U32 R8, RZ, RZ, 0x1 ;  /* 0x00000001ff087424 */ /* 0x000fe200078e00ff */
[----:B------:R-:W-:Y:S01]  /*16d0*/  USEL UR29, UR46, 0x2, UP1 ;  /* 0x000000022e1d7887 */ /* 0x000fe20008800000 */
[----:B------:R-:W3:Y:S01]  /*16e0*/  LDCU.64 UR38, c[0x0][0x348] ;  /* 0x00006900ff2677ac */ /* 0x000ee20008000a00 */
[----:B-1----:R-:W-:-:S02]  /*16f0*/  UIADD3 UR5, UPT, UPT, UR6, 0x3f, URZ ;  /* 0x0000003f06057890 */ /* 0x002fc4000fffe0ff */
[----:B------:R-:W-:Y:S02]  /*1700*/  USHF.R.U32.HI UR47, URZ, 0x5, UR23 ;  /* 0x00000005ff2f7899 */ /* 0x000fe40008011617 */
[----:B------:R-:W-:Y:S02]  /*1710*/  USHF.R.S32.HI UR4, URZ, 0x1f, UR5 ;  /* 0x0000001fff047899 */ /* 0x000fe40008011405 */
[----:B------:R-:W-:Y:S02]  /*1720*/  UIADD3 UR48, UPT, UPT, UR6, 0x7e, URZ ;  /* 0x0000007e06307890 */ /* 0x000fe4000fffe0ff */
[----:B------:R-:W-:Y:S01]  /*1730*/  ULEA.HI UR4, UR4, UR5, URZ, 0x6 ;  /* 0x0000000504047291 */ /* 0x000fe2000f8f30ff */
[----:B------:R-:W1:Y:S03]  /*1740*/  LDCU UR41, c[0x0][0x374] ;  /* 0x00006e80ff2977ac */ /* 0x000e660008000800 */
[----:B------:R-:W-:-:S02]  /*1750*/  USHF.R.S32.HI UR44, URZ, 0x6, UR4 ;  /* 0x00000006ff2c7899 */ /* 0x000fc40008011404 */
[----:B------:R-:W-:Y:S02]  /*1760*/  UIADD3 UR4, UPT, UPT, UR6, -0x1, URZ ;  /* 0xffffffff06047890 */ /* 0x000fe4000fffe0ff */
[----:B------:R-:W-:Y:S02]  /*1770*/  UISETP.LT.U32.AND UP0, UPT, UR44, 0x2, UPT ;  /* 0x000000022c00788c */ /* 0x000fe4000bf01070 */
[----:B------:R-:W-:Y:S02]  /*1780*/  UISETP.GE.U32.AND UP2, UPT, UR4, -0x7f, UPT ;  /* 0xffffff810400788c */ /* 0x000fe4000bf46070 */
[----:B------:R-:W-:Y:S01]  /*1790*/  USEL UR43, UR44, 0x2, UP0 ;  /* 0x000000022c2b7887 */ /* 0x000fe20008000000 */
[----:B------:R-:W-:-:S03]  /*17a0*/  UMOV UR21, URZ ;  /* 0x000000ff00157c82 */ /* 0x000fc60008000000 */
[----:B------:R-:W-:Y:S02]  /*17b0*/  UIADD3 UR22, UPT, UPT, UR43, -0x1, URZ ;  /* 0xffffffff2b167890 */ /* 0x000fe4000fffe0ff */
[----:B------:R-:W-:-:S03]  /*17c0*/  UIADD3 UR46, UPT, UPT, UR44, -UR43, URZ ;  /* 0x8000002b2c2e7290 */ /* 0x000fc6000fffe0ff */
[----:B------:R-:W-:-:S04]  /*17d0*/  @UP2 UIADD3 UR22, UPT, UPT, UR43, URZ, URZ ;  /* 0x000000ff2b162290 */ /* 0x000fc8000fffe0ff */
[----:B-123--:R-:W-:-:S12]  /*17e0*/  UIADD3 UR22, UPT, UPT, UR22, 0x1, URZ ;  /* 0x0000000116167890 */ /* 0x00efd8000fffe0ff */
.L_x_42:
[----:B------:R-:W-:Y:S01]  /*17f0*/  UISETP.NE.AND UP0, UPT, UR52, URZ, UPT ;  /* 0x000000ff3400728c */ /* 0x000fe2000bf05270 */
[----:B-1----:R-:W1:Y:S08]  /*1800*/  S2UR UR52, SR_CgaCtaId ;  /* 0x00000000003479c3 */ /* 0x002e700000008800 */
[----:B------:R-:W-:Y:S05]  /*1810*/  BRA.U UP0, `(.L_x_23) ;  /* 0x0000000100347547 */ /* 0x000fea000b800000 */
[----:B------:R-:W2:Y:S01]  /*1820*/  S2R R0, SR_CgaCtaId ;  /* 0x0000000000007919 */ /* 0x000ea20000008800 */
[----:B------:R-:W-:Y:S02]  /*1830*/  MOV R3, 0x400 ;  /* 0x0000040000037802 */ /* 0x000fe40000000f00 */
[----:B------:R-:W-:Y:S02]  /*1840*/  SHF.L.U32 R2, R8, 0x1f, RZ ;  /* 0x0000001f08027819 */ /* 0x000fe400000006ff */
[----:B--2---:R-:W-:-:S05]  /*1850*/  LEA R0, R0, R3, 0x18 ;  /* 0x0000000300007211 */ /* 0x004fca00078ec0ff */
[----:B------:R-:W-:-:S04]  /*1860*/  IMAD R3, R9, 0x8, R0 ;  /* 0x0000000809037824 */ /* 0x000fc800078e0200 */
[----:B------:R-:W2:Y:S02]  /*1870*/  SYNCS.PHASECHK.TRANS64.TRYWAIT P0, [R3+URZ+0xe0], R2 ;  /* 0x0000e002030075a7 */ /* 0x000ea400080011ff */
[----:B--2---:R-:W-:Y:S05]  /*1880*/  @!P0 BRA `(.L_x_24) ;  /* 0x0000009000148947 */ /* 0x004fea0003800000 */
.L_x_172:
[----:B------:R-:W-:Y:S01]  /*1890*/  VIADD R9, R9, 0x1 ;  /* 0x0000000109097836 */ /* 0x000fe20000000000 */
[----:B------:R2:W-:Y:S04]  /*18a0*/  SYNCS.ARRIVE.TRANS64.A1T0 RZ, [R3+URZ+0xd0], RZ ;  /* 0x0000d0ff03ff79a7 */ /* 0x0005e800081000ff */
[----:B------:R-:W-:-:S04]  /*18b0*/  ISETP.NE.AND P0, PT, R9, 0x2, PT ;  /* 0x000000020900780c */ /* 0x000fc80003f05270 */
[----:B------:R-:W-:Y:S02]  /*18c0*/  SEL R9, R9, RZ, P0 ;  /* 0x000000ff09097207 */ /* 0x000fe40000000000 */
[----:B--2---:R-:W-:-:S04]  /*18d0*/  SEL R3, RZ, 0x1, P0 ;  /* 0x00000001ff037807 */ /* 0x004fc80000000000 */
[----:B------:R-:W-:-:S07]  /*18e0*/  LOP3.LUT R8, R8, R3, RZ, 0x3c, !PT ;  /* 0x0000000308087212 */ /* 0x000fce00078e3cff */
.L_x_23:
[----:B------:R-:W-:Y:S01]  /*18f0*/  UMOV UR13, 0x400 ;  /* 0x00000400000d7882 */ /* 0x000fe20000000000 */
[----:B------:R-:W-:Y:S01]  /*1900*/  SHF.L.U32 R0, R12, 0x1f, RZ ;  /* 0x0000001f0c007819 */ /* 0x000fe200000006ff */
[----:B-1----:R-:W-:Y:S02]  /*1910*/  ULEA UR13, UR52, UR13, 0x18 ;  /* 0x0000000d340d7291 */ /* 0x002fe4000f8ec0ff */
[----:B------:R-:W-:Y:S02]  /*1920*/  UISETP.GE.U32.AND UP0, UPT, UR48, 0x7f, UPT ;  /* 0x0000007f3000788c */ /* 0x000fe4000bf06070 */
[----:B------:R-:W-:Y:S02]  /*1930*/  ULEA UR4, UR21, UR13, 0x3 ;  /* 0x0000000d15047291 */ /* 0x000fe4000f8e18ff */
[----:B------:R-:W-:Y:S02]  /*1940*/  USHF.L.U32 UR19, UR20, 0x8, URZ ;  /* 0x0000000814137899 */ /* 0x000fe400080006ff */
[----:B------:R-:W-:Y:S01]  /*1950*/  ULEA UR35, UR16, UR47, 0x6 ;  /* 0x0000002f10237291 */ /* 0x000fe2000f8e30ff */
[----:B------:R-:W-:-:S04]  /*1960*/  UMOV UR14, URZ ;  /* 0x000000ff000e7c82 */ /* 0x000fc80008000000 */
[----:B------:R1:W2:Y:S01]  /*1970*/  SYNCS.PHASECHK.TRANS64.TRYWAIT P0, [UR4+0x10], R0 ;  /* 0x00001000ff0075a7 */ /* 0x0002a20008001104 */
[----:B------:R-:W-:Y:S06]  /*1980*/  BRA.U !UP0, `(.L_x_25) ;  /* 0x0000000108f07547 */ /* 0x000fec000b800000 */
[----:B------:R-:W-:Y:S01]  /*1990*/  UMOV UR15, URZ ;  /* 0x000000ff000f7c82 */ /* 0x000fe20008000000 */
[----:B------:R-:W-:-:S05]  /*19a0*/  UMOV UR4, UR21 ;  /* 0x0000001500047c82 */ /* 0x000fca0008000000 */
.L_x_31:
[----:B------:R-:W-:Y:S01]  /*19b0*/  ULEA UR33, UR4, UR13, 0x3 ;  /* 0x0000000d04217291 */ /* 0x000fe2000f8e18ff */
[----:B--2---:R-:W-:Y:S01]  /*19c0*/  @!P3 MOV R2, 0x14000 ;  /* 0x000140000002b802 */ /* 0x004fe20000000f00 */
[----:B--2-4-:R-:W-:Y:S10]  /*19d0*/  @P0 BRA `(.L_x_26) ;  /* 0x00000000000c0947 */ /* 0x014ff40003800000 */
[----:B------:R-:W-:-:S04]  /*19e0*/  SHF.L.U32 R3, R12, 0x1f, RZ ;  /* 0x0000001f0c037819 */ /* 0x000fc800000006ff */
[----:B------:R-:W2:Y:S02]  /*19f0*/  SYNCS.PHASECHK.TRANS64.TRYWAIT P0, [UR33+0x10], R3 ;  /* 0x00001003ff0075a7 */ /* 0x000ea40008001121 */
[----:B--2---:R-:W-:Y:S05]  /*1a00*/  @!P0 BRA `(.L_x_27) ;  /* 0x0000008c00c88947 */ /* 0x004fea0003800000 */
.L_x_26:
[----:B------:R2:W-:Y:S01]  /*1a10*/  @!P3 SYNCS.ARRIVE.TRANS64 RZ, [UR33], R2 ;  /* 0x00000002ffffb9a7 */ /* 0x0005e20008000021 */
[----:B------:R-:W-:-:S04]  /*1a20*/  ULOP3.LUT UR5, UR29, 0x2, URZ, 0xfc, !UPT ;  /* 0x000000021d057892 */ /* 0x000fc8000f8efcff */
[----:B------:R-:W-:-:S09]  /*1a30*/  UISETP.NE.AND UP0, UPT, UR5, 0x2, UPT ;  /* 0x000000020500788c */ /* 0x000fd2000bf05270 */
[----:B------:R-:W-:Y:S05]  /*1a40*/  BRA.U UP0, `(.L_x_28) ;  /* 0x0000000100047547 */ /* 0x000fea000b800000 */
[----:B------:R-:W-:Y:S05]  /*1a50*/  BPT.TRAP 0x1 ;  /* 0x000000040000795c */ /* 0x000fea0000300000 */
.L_x_28:
[----:B------:R-:W-:Y:S04]  /*1a60*/  BSSY.RECONVERGENT B0, `(.L_x_29) ;  /* 0x0000003000007945 */ /* 0x000fe80003800200 */
[----:B------:R-:W-:Y:S05]  /*1a70*/  @P2 BRA `(.L_x_30) ;  /* 0x0000000000042947 */ /* 0x000fea0003800000 */
[----:B------:R-:W-:Y:S05]  /*1a80*/  BPT.TRAP 0x1 ;  /* 0x000000040000795c */ /* 0x000fea0000300000 */
.L_x_30:
[----:B------:R-:W-:Y:S05]  /*1a90*/  BSYNC.RECONVERGENT B0 ;  /* 0x0000000000007941 */ /* 0x000fea0003800200 */
.L_x_29:
[----:B------:R-:W-:Y:S02]  /*1aa0*/  UIADD3 UR5, UPT, UPT, UR4, 0x1, URZ ;  /* 0x0000000104057890 */ /* 0x000fe4000fffe0ff */
[----:B------:R-:W-:Y:S02]  /*1ab0*/  ULEA UR24, UR4, UR23, 0xc ;  /* 0x0000001704187291 */ /* 0x000fe4000f8e60ff */
[----:B------:R-:W-:Y:S02]  /*1ac0*/  UISETP.NE.AND UP0, UPT, UR5, 0x2, UPT ;  /* 0x000000020500788c */ /* 0x000fe4000bf05270 */
[----:B------:R-:W-:Y:S02]  /*1ad0*/  ULEA UR8, UR4, UR13, 0x10 ;  /* 0x0000000d04087291 */ /* 0x000fe4000f8e80ff */
[----:B------:R-:W-:Y:S02]  /*1ae0*/  USEL UR6, URZ, 0x1, UP0 ;  /* 0x00000001ff067887 */ /* 0x000fe40008000000 */
[----:B------:R-:W-:-:S02]  /*1af0*/  USEL UR21, UR5, URZ, UP0 ;  /* 0x000000ff05157287 */ /* 0x000fc40008000000 */
[----:B------:R-:W-:Y:S02]  /*1b00*/  UIADD3 UR4, UP0, UPT, UR38, 0x180, URZ ;  /* 0x0000018026047890 */ /* 0x000fe4000ff1e0ff */
[----:B------:R-:W-:Y:S01]  /*1b10*/  ULEA UR5, UR21, UR13, 0x3 ;  /* 0x0000000d15057291 */ /* 0x000fe2000f8e18ff */
[----:B------:R-:W-:Y:S01]  /*1b20*/  LOP3.LUT R12, R12, UR6, RZ, 0x3c, !PT ;  /* 0x000000060c0c7c12 */ /* 0x000fe2000f8e3cff */
[----:B------:R-:W-:Y:S02]  /*1b30*/  USHF.L.U32 UR34, UR15, 0x6, URZ ;  /* 0x000000060f227899 */ /* 0x000fe400080006ff */
[----:B------:R-:W-:Y:S01]  /*1b40*/  UIADD3 UR6, UP1, UPT, UR38, 0x80, URZ ;  /* 0x0000008026067890 */ /* 0x000fe2000ff3e0ff */
[----:B-1----:R-:W-:Y:S01]  /*1b50*/  SHF.L.U32 R0, R12, 0x1f, RZ ;  /* 0x0000001f0c007819 */ /* 0x002fe200000006ff */
[----:B------:R-:W-:Y:S02]  /*1b60*/  ULEA UR24, UR24, UR13, 0x2 ;  /* 0x0000000d18187291 */ /* 0x000fe4000f8e10ff */
[----:B------:R-:W-:Y:S01]  /*1b70*/  UIADD3 UR15, UPT, UPT, UR15, 0x1, URZ ;  /* 0x000000010f0f7890 */ /* 0x000fe2000fffe0ff */
[----:B------:R3:W4:Y:S01]  /*1b80*/  SYNCS.PHASECHK.TRANS64.TRYWAIT P0, [UR5+0x10], R0 ;  /* 0x00001000ff0075a7 */ /* 0x0007220008001105 */
[----:B------:R-:W-:-:S02]  /*1b90*/  UIADD3.X UR5, UPT, UPT, URZ, UR39, URZ, UP0, !UPT ;  /* 0x00000027ff057290 */ /* 0x000fc400087fe4ff */
[----:B------:R-:W-:Y:S02]  /*1ba0*/  UIADD3.X UR7, UPT, UPT, URZ, UR39, URZ, UP1, !UPT ;  /* 0x00000027ff077290 */ /* 0x000fe40008ffe4ff */
[----:B------:R-:W-:Y:S02]  /*1bb0*/  UIADD3 UR32, UPT, UPT, UR24, 0x8800, URZ ;  /* 0x0000880018207890 */ /* 0x000fe4000fffe0ff */
[----:B------:R-:W-:Y:S02]  /*1bc0*/  UISETP.NE.AND UP0, UPT, UR15, UR22, UPT ;  /* 0x000000160f00728c */ /* 0x000fe4000bf05270 */
[----:B------:R-:W-:Y:S02]  /*1bd0*/  UIADD3 UR26, UPT, UPT, UR34, 0x20, URZ ;  /* 0x00000020221a7890 */ /* 0x000fe4000fffe0ff */
[----:B------:R-:W-:Y:S02]  /*1be0*/  UIADD3 UR24, UPT, UPT, UR24, 0xa800, URZ ;  /* 0x0000a80018187890 */ /* 0x000fe4000fffe0ff */
[----:B------:R-:W-:-:S02]  /*1bf0*/  UIADD3 UR16, UPT, UPT, UR8, 0x10800, URZ ;  /* 0x0001080008107890 */ /* 0x000fc4000fffe0ff */
[----:B------:R-:W-:Y:S01]  /*1c00*/  UIADD3 UR8, UPT, UPT, UR8, 0x18800, URZ ;  /* 0x0001880008087890 */ /* 0x000fe2000fffe0ff */
[----:B------:R-:W-:Y:S01]  /*1c10*/  UMOV UR10, 0x30000 ;  /* 0x00030000000a7882 */ /* 0x000fe20000000000 */
[----:B------:R-:W-:Y:S01]  /*1c20*/  UMOV UR30, 0x0 ;  /* 0x00000000001e7882 */ /* 0x000fe20000000000 */
[----:B------:R-:W-:Y:S01]  /*1c30*/  UMOV UR31, 0x10000000 ;  /* 0x10000000001f7882 */ /* 0x000fe20000000000 */
[----:B------:R-:W-:Y:S01]  /*1c40*/  UMOV UR25, UR33 ;  /* 0x0000002100197c82 */ /* 0x000fe20008000000 */
[----:B------:R-:W-:Y:S01]  /*1c50*/  UMOV UR27, UR35 ;  /* 0x00000023001b7c82 */ /* 0x000fe20008000000 */
[----:B------:R-:W-:Y:S01]  /*1c60*/  UMOV UR28, UR36 ;  /* 0x00000024001c7c82 */ /* 0x000fe20008000000 */
[----:B------:R-:W-:Y:S01]  /*1c70*/  UTMALDG.3D.MULTICAST [UR32], [UR6], UR10, desc[UR30] ;  /* 0x00001e20060073b4 */ /* 0x000fe2000801180a */
[----:B------:R-:W-:Y:S01]  /*1c80*/  UMOV UR17, UR33 ;  /* 0x0000002100117c82 */ /* 0x000fe20008000000 */
[----:B------:R-:W-:Y:S01]  /*1c90*/  UMOV UR20, UR36 ;  /* 0x0000002400147c82 */ /* 0x000fe20008000000 */
[----:B------:R-:W-:Y:S01]  /*1ca0*/  UMOV UR18, UR34 ;  /* 0x0000002200127c82 */ /* 0x000fe20008000000 */
[----:B------:R-:W-:Y:S01]  /*1cb0*/  UMOV UR11, UR19 ;  /* 0x00000013000b7c82 */ /* 0x000fe20008000000 */
[----:B------:R-:W-:Y:S01]  /*1cc0*/  UMOV UR12, UR36 ;  /* 0x00000024000c7c82 */ /* 0x000fe20008000000 */
[----:B------:R-:W-:Y:S01]  /*1cd0*/  UMOV UR9, UR33 ;  /* 0x0000002100097c82 */ /* 0x000fe20008000000 */
[----:B------:R-:W-:Y:S01]  /*1ce0*/  UMOV UR14, UR22 ;  /* 0x00000016000e7c82 */ /* 0x000fe20008000000 */
[----:B------:R1:W-:Y:S01]  /*1cf0*/  UTMALDG.3D.MULTICAST [UR24], [UR6], UR10, desc[UR30] ;  /* 0x00001e18060073b4 */ /* 0x0003e2000801180a */
[----:B------:R-:W-:Y:S01]  /*1d00*/  UTMALDG.3D [UR16], [UR4], desc[UR30] ;  /* 0x00001e10040075b4 */ /* 0x000fe20008011000 */
[----:B-1----:R-:W-:-:S02]  /*1d10*/  UMOV UR10, UR26 ;  /* 0x0000001a000a7c82 */ /* 0x002fc40008000000 */
[----:B------:R1:W-:Y:S02]  /*1d20*/  UTMALDG.3D [UR8], [UR4], desc[UR30] ;  /* 0x00001e08040075b4 */ /* 0x0003e40008011000 */
[----:B-1----:R-:W-:Y:S01]  /*1d30*/  UMOV UR4, UR21 ;  /* 0x0000001500047c82 */ /* 0x002fe20008000000 */
[----:B---3--:R-:W-:Y:S05]  /*1d40*/  BRA.U UP0, `(.L_x_31) ;  /* 0xfffffffd00187547 */ /* 0x008fea000b83ffff */
.L_x_25:
[----:B------:R-:W-:Y:S01]  /*1d50*/  ULEA UR4, UR21, UR13, 0x3 ;  /* 0x0000000d15047291 */ /* 0x000fe2000f8e18ff */
[----:B-1----:R-:W-:Y:S01]  /*1d60*/  SHF.L.U32 R0, R12, 0x1f, RZ ;  /* 0x0000001f0c007819 */ /* 0x002fe200000006ff */
[----:B------:R-:W-:Y:S01]  /*1d70*/  @!P1 SYNCS.ARRIVE.TRANS64.A1T0 RZ, [UR13+0x68], RZ ;  /* 0x000068ffffff99a7 */ /* 0x000fe2000810000d */
[----:B------:R-:W-:-:S06]  /*1d80*/  UISETP.GT.AND UP0, UPT, UR44, UR43, UPT ;  /* 0x0000002b2c00728c */ /* 0x000fcc000bf04270 */
[----:B--2-4-:R1:W2:Y:S03]  /*1d90*/  SYNCS.PHASECHK.TRANS64.TRYWAIT P0, [UR4+0x10], R0 ;  /* 0x00001000ff0075a7 */ /* 0x0142a60008001104 */
[----:B------:R-:W-:Y:S05]  /*1da0*/  BRA.U !UP0, `(.L_x_32) ;  /* 0x0000000108ec7547 */ /* 0x000fea000b800000 */
[----:B------:R-:W-:Y:S01]  /*1db0*/  UIADD3 UR15, UPT, UPT, UR46, UR14, URZ ;  /* 0x0000000e2e0f7290 */ /* 0x000fe2000fffe0ff */
[----:B------:R-:W-:-:S11]  /*1dc0*/  UMOV UR4, UR21 ;  /* 0x0000001500047c82 */ /* 0x000fd60008000000 */
.L_x_38:
[----:B------:R-:W-:Y:S01]  /*1dd0*/  ULEA UR33, UR4, UR13, 0x3 ;  /* 0x0000000d04217291 */ /* 0x000fe2000f8e18ff */
[----:B--2---:R-:W-:Y:S01]  /*1de0*/  @!P3 MOV R2, 0x14000 ;  /* 0x000140000002b802 */ /* 0x004fe20000000f00 */
[----:B--2-4-:R-:W-:Y:S10]  /*1df0*/  @P0 BRA `(.L_x_33) ;  /* 0x00000000000c0947 */ /* 0x014ff40003800000 */
[----:B------:R-:W-:-:S04]  /*1e00*/  SHF.L.U32 R3, R12, 0x1f, RZ ;  /* 0x0000001f0c037819 */ /* 0x000fc800000006ff */
[----:B------:R-:W2:Y:S02]  /*1e10*/  SYNCS.PHASECHK.TRANS64.TRYWAIT P0, [UR33+0x10], R3 ;  /* 0x00001003ff0075a7 */ /* 0x000ea40008001121 */
[----:B--2---:R-:W-:Y:S05]  /*1e20*/  @!P0 BRA `(.L_x_34) ;  /* 0x0000008800d88947 */ /* 0x004fea0003800000 */
.L_x_33:
[----:B------:R2:W-:Y:S01]  /*1e30*/  @!P3 SYNCS.ARRIVE.TRANS64 RZ, [UR33], R2 ;  /* 0x00000002ffffb9a7 */ /* 0x0005e20008000021 */
[----:B------:R-:W-:-:S04]  /*1e40*/  ULOP3.LUT UR5, UR29, 0x2, URZ, 0xfc, !UPT ;  /* 0x000000021d057892 */ /* 0x000fc8000f8efcff */
[----:B------:R-:W-:-:S09]  /*1e50*/  UISETP.NE.AND UP0, UPT, UR5, 0x2, UPT ;  /* 0x000000020500788c */ /* 0x000fd2000bf05270 */
[----:B------:R-:W-:Y:S05]  /*1e60*/  BRA.U UP0, `(.L_x_35) ;  /* 0x0000000100047547 */ /* 0x000fea000b800000 */
[----:B------:R-:W-:Y:S05]  /*1e70*/  BPT.TRAP 0x1 ;  /* 0x000000040000795c */ /* 0x000fea0000300000 */
.L_x_35:
[----:B------:R-:W-:Y:S04]  /*1e80*/  BSSY.RECONVERGENT B0, `(.L_x_36) ;  /* 0x0000003000007945 */ /* 0x000fe80003800200 */
[----:B------:R-:W-:Y:S05]  /*1e90*/  @P2 BRA `(.L_x_37) ;  /* 0x0000000000042947 */ /* 0x000fea0003800000 */
[----:B------:R-:W-:Y:S05]  /*1ea0*/  BPT.TRAP 0x1 ;  /* 0x000000040000795c */ /* 0x000fea0000300000 */
.L_x_37:
[----:B------:R-:W-:Y:S05]  /*1eb0*/  BSYNC.RECONVERGENT B0 ;  /* 0x0000000000007941 */ /* 0x000fea0003800200 */
.L_x_36:
        /* <DEDUP_REMOVED lines=42> */
.L_x_32:
[C---:B------:R-:W-:Y:S01]  /*2160*/  LEA R3, R11.reuse, UR13, 0x3 ;  /* 0x0000000d0b037c11 */ /* 0x040fe2000f8e18ff */
[----:B------:R-:W-:Y:S01]  /*2170*/  NOP ;  /* 0x0000000000007918 */ /* 0x000fe20000000000 */
[----:B-1----:R-:W-:Y:S02]  /*2180*/  SHF.L.U32 R0, R10, 0x1f, RZ ;  /* 0x0000001f0a007819 */ /* 0x002fe400000006ff */
[----:B------:R-:W-:Y:S02]  /*2190*/  LEA R5, R11, UR13, 0x4 ;  /* 0x0000000d0b057c11 */ /* 0x000fe4000f8e20ff */
[----:B--2-4-:R-:W1:Y:S02]  /*21a0*/  SYNCS.PHASECHK.TRANS64.TRYWAIT P0, [R3+URZ+0x70], R0 ;  /* 0x00007000030075a7 */ /* 0x014e6400080011ff */
[----:B-1----:R-:W-:Y:S05]  /*21b0*/  @!P0 BRA `(.L_x_39) ;  /* 0x00000088000c8947 */ /* 0x002fea0003800000 */
.L_x_175:
[----:B------:R-:W2:Y:S01]  /*21c0*/  LDS.128 R4, [R5+0x100] ;  /* 0x0001000005047984 */ /* 0x000ea20000000c00 */
[----:B------:R-:W-:Y:S01]  /*21d0*/  UISETP.GE.AND UP0, UPT, UR45, 0x1, UPT ;  /* 0x000000012d00788c */ /* 0x000fe2000bf06270 */
[----:B------:R-:W-:Y:S01]  /*21e0*/  @!PT LDS RZ, [RZ] ;  /* 0x00000000fffff984 */ /* 0x000fe20000000800 */
[----:B------:R-:W-:Y:S01]  /*21f0*/  @!PT LDS RZ, [RZ] ;  /* 0x00000000fffff984 */ /* 0x000fe20000000800 */
[----:B------:R-:W-:Y:S01]  /*2200*/  @!PT LDS RZ, [RZ] ;  /* 0x00000000fffff984 */ /* 0x000fe20000000800 */
[----:B------:R-:W-:Y:S01]  /*2210*/  @!PT LDS RZ, [RZ] ;  /* 0x00000000fffff984 */ /* 0x000fe20000000800 */
[----:B------:R3:W-:Y:S06]  /*2220*/  MEMBAR.ALL.CTA ;  /* 0x0000000000007992 */ /* 0x0007ec0000008000 */
[----:B---3--:R-:W3:Y:S01]  /*2230*/  FENCE.VIEW.ASYNC.S ;  /* 0x00000000000073c6 */ /* 0x008ee20000000000 */
[----:B--2---:R-:W-:-:S13]  /*2240*/  LOP3.LUT P0, RZ, R6, 0x1, RZ, 0xc0, !PT ;  /* 0x0000000106ff7812 */ /* 0x004fda000780c0ff */
[----:B---3--:R-:W-:Y:S01]  /*2250*/  VOTEU.ANY UP1, P0 ;  /* 0x0000000000ff7886 */ /* 0x008fe20000020100 */
[----:B------:R-:W-:-:S13]  /*2260*/  PLOP3.LUT P0, PT, PT, PT, UP1, 0x80, 0x8 ;  /* 0x000000000008781c */ /* 0x000fda0003f0f018 */
[----:B-1----:R-:W-:Y:S02]  /*2270*/  @P0 LOP3.LUT R0, R5, 0xffff, RZ, 0xc0, !PT ;  /* 0x0000ffff05000812 */ /* 0x002fe400078ec0ff */
[----:B------:R-:W-:Y:S02]  /*2280*/  @P0 MOV R2, R4 ;  /* 0x0000000400020202 */ /* 0x000fe40000000f00 */
[----:B------:R-:W-:Y:S01]  /*2290*/  @P0 R2UR UR5, R0 ;  /* 0x00000000000502ca */ /* 0x000fe200000e0000 */
[----:B------:R-:W-:Y:S01]  /*22a0*/  VIADD R0, R3, 0x80 ;  /* 0x0000008003007836 */ /* 0x000fe20000000000 */
[----:B------:R-:W-:Y:S02]  /*22b0*/  @P0 SHF.R.U32.HI R4, RZ, 0x10, R5 ;  /* 0x00000010ff040819 */ /* 0x000fe40000011605 */
[----:B------:R-:W-:Y:S02]  /*22c0*/  @P0 R2UR UR6, R2 ;  /* 0x00000000020602ca */ /* 0x000fe400000e0000 */
[----:B------:R-:W-:-:S02]  /*22d0*/  PRMT R0, RZ, 0x654, R0 ;  /* 0x00000654ff007816 */ /* 0x000fc40000000000 */
[----:B------:R-:W-:Y:S02]  /*22e0*/  @P0 R2UR UR4, R4 ;  /* 0x00000000040402ca */ /* 0x000fe400000e0000 */
[----:B------:R1:W-:Y:S03]  /*22f0*/  SYNCS.ARRIVE.TRANS64.RED.A1T0 RZ, [R0+URZ], RZ ;  /* 0x000000ff00ff79a7 */ /* 0x0003e600081004ff */
[----:B------:R-:W-:-:S04]  /*2300*/  @UP1 UMOV UR37, UR5 ;  /* 0x0000000500251c82 */ /* 0x000fc80008000000 */
[----:B------:R-:W-:-:S04]  /*2310*/  @UP1 UMOV UR40, UR6 ;  /* 0x0000000600281c82 */ /* 0x000fc80008000000 */
[----:B------:R-:W-:Y:S01]  /*2320*/  @UP1 UMOV UR36, UR4 ;  /* 0x0000000400241c82 */ /* 0x000fe20008000000 */
[----:B------:R-:W-:Y:S05]  /*2330*/  BRA.U !UP0, `(.L_x_40) ;  /* 0x0000000108d47547 */ /* 0x000fea000b800000 */
[----:B------:R-:W2:Y:S01]  /*2340*/  LDCU.128 UR16, c[0x0][0xb10] ;  /* 0x00016200ff1077ac */ /* 0x000ea20008000c00 */
[----:B------:R-:W3:Y:S01]  /*2350*/  LDCU UR12, c[0x0][0xb20] ;  /* 0x00016400ff0c77ac */ /* 0x000ee20008000800 */
[----:B------:R-:W4:Y:S01]  /*2360*/  LDCU UR20, c[0x0][0xb0c] ;  /* 0x00016180ff1477ac */ /* 0x000f220008000800 */
[----:B------:R-:W1:Y:S01]  /*2370*/  LDCU.64 UR8, c[0x0][0xb28] ;  /* 0x00016500ff0877ac */ /* 0x000e620008000a00 */
[----:B------:R-:W-:Y:S02]  /*2380*/  UISETP.NE.AND UP3, UPT, UR45, 0x1, UPT ;  /* 0x000000012d00788c */ /* 0x000fe4000bf65270 */
[----:B--2---:R-:W-:Y:S02]  /*2390*/  UIMAD.WIDE.U32 UR6, UR41, UR19, URZ ;  /* 0x00000013290672a5 */ /* 0x004fe4000f8e00ff */
[----:B------:R-:W-:Y:S02]  /*23a0*/  UIMAD.WIDE.U32 UR4, UR42, UR16, URZ ;  /* 0x000000102a0472a5 */ /* 0x000fe4000f8e00ff */
[----:B------:R-:W-:-:S02]  /*23b0*/  UISETP.NE.AND UP0, UPT, UR18, 0x1, UPT ;  /* 0x000000011200788c */ /* 0x000fc4000bf05270 */
[----:B------:R-:W-:Y:S01]  /*23c0*/  UIMAD.WIDE.U32 UR24, UR37, UR19, URZ ;  /* 0x00000013251872a5 */ /* 0x000fe2000f8e00ff */
[----:B------:R-:W-:Y:S02]  /*23d0*/  UMOV UR6, UR7 ;  /* 0x0000000700067c82 */ /* 0x000fe40008000000 */
[----:B------:R-:W-:Y:S01]  /*23e0*/  UMOV UR4, UR5 ;  /* 0x0000000500047c82 */ /* 0x000fe20008000000 */
[----:B---3--:R-:W-:Y:S02]  /*23f0*/  USHF.R.U32.HI UR6, URZ, UR12, UR6 ;  /* 0x0000000cff067299 */ /* 0x008fe40008011606 */
[----:B----4-:R-:W-:Y:S02]  /*2400*/  UISETP.NE.AND UP2, UPT, UR20, 0x1, UPT ;  /* 0x000000011400788c */ /* 0x010fe4000bf45270 */
[----:B------:R-:W-:Y:S02]  /*2410*/  USHF.R.U32.HI UR4, URZ, UR17, UR4 ;  /* 0x00000011ff047299 */ /* 0x000fe40008011604 */
[----:B------:R-:W-:-:S02]  /*2420*/  USEL UR5, UR41, UR6, !UP0 ;  /* 0x0000000629057287 */ /* 0x000fc4000c000000 */
[----:B------:R-:W-:Y:S02]  /*2430*/  USEL UR6, UR42, UR4, !UP2 ;  /* 0x000000042a067287 */ /* 0x000fe4000d000000 */
[----:B-1----:R-:W-:Y:S01]  /*2440*/  UIMAD.WIDE.U32 UR10, UR5, UR8, URZ ;  /* 0x00000008050a72a5 */ /* 0x002fe2000f8e00ff */
[----:B------:R-:W-:Y:S01]  /*2450*/  UMOV UR4, UR25 ;  /* 0x0000001900047c82 */ /* 0x000fe20008000000 */
[----:B------:R-:W-:Y:S02]  /*2460*/  UIMAD.WIDE.U32 UR14, UR40, UR16, URZ ;  /* 0x00000010280e72a5 */ /* 0x000fe4000f8e00ff */
[----:B------:R-:W-:-:S03]  /*2470*/  UIMAD.WIDE.U32 UR24, UR6, UR8, URZ ;  /* 0x00000008061872a5 */ /* 0x000fc6000f8e00ff */
[----:B------:R-:W-:Y:S01]  /*2480*/  UMOV UR10, UR11 ;  /* 0x0000000b000a7c82 */ /* 0x000fe20008000000 */
[----:B------:R-:W-:Y:S02]  /*2490*/  USHF.R.U32.HI UR4, URZ, UR12, UR4 ;  /* 0x0000000cff047299 */ /* 0x000fe40008011604 */
[----:B------:R-:W-:Y:S01]  /*24a0*/  @UP3 USHF.R.U32.HI UR5, URZ, UR9, UR10 ;  /* 0x00000009ff053299 */ /* 0x000fe2000801160a */
[----:B------:R-:W-:Y:S01]  /*24b0*/  UMOV UR14, UR15 ;  /* 0x0000000f000e7c82 */ /* 0x000fe20008000000 */
[----:B------:R-:W-:Y:S01]  /*24c0*/  UMOV UR24, UR25 ;  /* 0x0000001900187c82 */ /* 0x000fe20008000000 */
[----:B------:R-:W-:Y:S02]  /*24d0*/  USHF.R.U32.HI UR17, URZ, UR17, UR14 ;  /* 0x00000011ff117299 */ /* 0x000fe4000801160e */
[----:B------:R-:W-:Y:S02]  /*24e0*/  USEL UR4, UR37, UR4, !UP0 ;  /* 0x0000000425047287 */ /* 0x000fe4000c000000 */
[----:B------:R-:W-:-:S02]  /*24f0*/  @UP3 USHF.R.U32.HI UR6, URZ, UR9, UR24 ;  /* 0x00000009ff063299 */ /* 0x000fc40008011618 */
[----:B------:R-:W-:Y:S02]  /*2500*/  UIMAD UR7, UR45, UR5, URZ ;  /* 0x000000052d0772a4 */ /* 0x000fe4000f8e02ff */
[----:B------:R-:W-:Y:S02]  /*2510*/  USEL UR5, UR40, UR17, !UP2 ;  /* 0x0000001128057287 */ /* 0x000fe4000d000000 */
[----:B------:R-:W-:Y:S02]  /*2520*/  UIMAD UR10, UR45, UR6, URZ ;  /* 0x000000062d0a72a4 */ /* 0x000fe4000f8e02ff */
[----:B------:R-:W-:Y:S02]  /*2530*/  UISETP.GE.AND UP0, UPT, UR4, UR7, UPT ;  /* 0x000000070400728c */ /* 0x000fe4000bf06270 */
[----:B------:R-:W-:Y:S02]  /*2540*/  UIMAD.WIDE.U32 UR14, UR4, UR8, URZ ;  /* 0x00000008040e72a5 */ /* 0x000fe4000f8e00ff */
[----:B------:R-:W-:-:S02]  /*2550*/  UISETP.GE.OR UP0, UPT, UR5, UR10, UP0 ;  /* 0x0000000a0500728c */ /* 0x000fc40008706670 */
        /* <DEDUP_REMOVED lines=19> */
.L_x_40:
[----:B------:R-:W2:Y:S02]  /*2690*/  LDCU UR4, c[0x0][0xb30] ;  /* 0x00016600ff0477ac */ /* 0x000ea40008000800 */
[----:B--2---:R-:W-:-:S09]  /*26a0*/  UISETP.NE.AND UP0, UPT, UR4, 0x1, UPT ;  /* 0x000000010400788c */ /* 0x004fd2000bf05270 */
[----:B------:R-:W-:Y:S05]  /*26b0*/  BRA.U UP0, `(.L_x_41) ;  /* 0x0000000100447547 */ /* 0x000fea000b800000 */
[----:B------:R-:W2:Y:S01]  /*26c0*/  LDCU.128 UR8, c[0x0][0xb10] ;  /* 0x00016200ff0877ac */ /* 0x000ea20008000c00 */
[----:B------:R-:W3:Y:S01]  /*26d0*/  LDCU UR12, c[0x0][0xb0c] ;  /* 0x00016180ff0c77ac */ /* 0x000ee20008000800 */
[----:B------:R-:W4:Y:S01]  /*26e0*/  LDCU UR14, c[0x0][0xb20] ;  /* 0x00016400ff0e77ac */ /* 0x000f220008000800 */
[----:B--2---:R-:W-:Y:S02]  /*26f0*/  UIMAD.WIDE.U32 UR6, UR40, UR8, URZ ;  /* 0x00000008280672a5 */ /* 0x004fe4000f8e00ff */
[----:B------:R-:W-:Y:S02]  /*2700*/  UIMAD.WIDE.U32 UR4, UR37, UR11, URZ ;  /* 0x0000000b250472a5 */ /* 0x000fe4000f8e00ff */
[----:B---3--:R-:W-:Y:S02]  /*2710*/  UISETP.NE.AND UP2, UPT, UR12, 0x1, UPT ;  /* 0x000000010c00788c */ /* 0x008fe4000bf45270 */
[----:B------:R-:W-:Y:S01]  /*2720*/  UISETP.NE.AND UP0, UPT, UR10, 0x1, UPT ;  /* 0x000000010a00788c */ /* 0x000fe2000bf05270 */
[----:B------:R-:W-:-:S02]  /*2730*/  UMOV UR6, UR7 ;  /* 0x0000000700067c82 */ /* 0x000fc40008000000 */
[----:B------:R-:W-:Y:S01]  /*2740*/  UMOV UR4, UR5 ;  /* 0x0000000500047c82 */ /* 0x000fe20008000000 */
[----:B------:R-:W-:Y:S02]  /*2750*/  USHF.R.U32.HI UR9, URZ, UR9, UR6 ;  /* 0x00000009ff097299 */ /* 0x000fe40008011606 */
[----:B----4-:R-:W-:Y:S02]  /*2760*/  USHF.R.U32.HI UR4, URZ, UR14, UR4 ;  /* 0x0000000eff047299 */ /* 0x010fe40008011604 */
[----:B------:R-:W-:Y:S02]  /*2770*/  USEL UR5, UR40, UR9, !UP2 ;  /* 0x0000000928057287 */ /* 0x000fe4000d000000 */
[----:B------:R-:W-:-:S04]  /*2780*/  USEL UR4, UR37, UR4, !UP0 ;  /* 0x0000000425047287 */ /* 0x000fc8000c000000 */
[----:B------:R-:W-:Y:S02]  /*2790*/  UIADD3 UR6, UPT, UPT, UR5, -UR4, URZ ;  /* 0x8000000405067290 */ /* 0x000fe4000fffe0ff */
[----:B------:R-:W-:Y:S02]  /*27a0*/  UIADD3 UR4, UPT, UPT, -UR5, UR4, URZ ;  /* 0x0000000405047290 */ /* 0x000fe4000fffe1ff */
[----:B------:R-:W-:Y:S02]  /*27b0*/  UIMAD UR37, UR6, UR10, UR37 ;  /* 0x0000000a062572a4 */ /* 0x000fe4000f8e0225 */
[----:B------:R-:W-:-:S12]  /*27c0*/  UIMAD UR40, UR4, UR12, UR40 ;  /* 0x0000000c042872a4 */ /* 0x000fd8000f8e0228 */
.L_x_41:
[----:B------:R-:W-:Y:S01]  /*27d0*/  VIADD R11, R11, 0x1 ;  /* 0x000000010b0b7836 */ /* 0x000fe20000000000 */
[----:B------:R-:W-:Y:S02]  /*27e0*/  R2UR UR5, R67 ;  /* 0x00000000430572ca */ /* 0x000fe400000e0000 */
[----:B------:R-:W-:Y:S02]  /*27f0*/  R2UR UR4, R66 ;  /* 0x00000000420472ca */ /* 0x000fe400000e0000 */
[C---:B------:R-:W-:Y:S02]  /*2800*/  ISETP.NE.AND P0, PT, R11.reuse, 0x2, PT ;  /* 0x000000020b00780c */ /* 0x040fe40003f05270 */
[----:B------:R-:W-:Y:S02]  /*2810*/  PLOP3.LUT P1, PT, PT, PT, PT, 0x80, 0x8 ;  /* 0x000000000008781c */ /* 0x000fe40003f2f070 */
[----:B------:R-:W-:Y:S02]  /*2820*/  SEL R3, RZ, 0x1, P0 ;  /* 0x00000001ff037807 */ /* 0x000fe40000000000 */
[----:B------:R-:W-:-:S02]  /*2830*/  SEL R11, R11, RZ, P0 ;  /* 0x000000ff0b0b7207 */ /* 0x000fc40000000000 */
[----:B------:R-:W-:Y:S01]  /*2840*/  LOP3.LUT R10, R10, R3, RZ, 0x3c, !PT ;  /* 0x000000030a0a7212 */ /* 0x000fe200078e3cff */
[----:B------:R-:W-:Y:S02]  /*2850*/  UIADD3 UR16, UPT, UPT, UR40, UR5, URZ ;  /* 0x0000000528107290 */ /* 0x000fe4000fffe0ff */
[----:B------:R-:W-:Y:S01]  /*2860*/  UIADD3 UR20, UPT, UPT, UR37, UR4, URZ ;  /* 0x0000000425147290 */ /* 0x000fe2000fffe0ff */
[----:B------:R-:W-:Y:S11]  /*2870*/  BRA.U UP1, `(.L_x_42) ;  /* 0xffffffed01dc7547 */ /* 0x000ff6000b83ffff */
[----:B------:R-:W-:Y:S01]  /*2880*/  UIADD3 UR13, UPT, UPT, UR13, 0x10, URZ ;  /* 0x000000100d0d7890 */ /* 0x000fe2000fffe0ff */
[----:B------:R-:W-:-:S03]  /*2890*/  SHF.L.U32 R3, R12, 0x1f, RZ ;  /* 0x0000001f0c037819 */ /* 0x000fc600000006ff */
[----:B------:R-:W-:-:S09]  /*28a0*/  ULEA UR4, UR21, UR13, 0x3 ;  /* 0x0000000d15047291 */ /* 0x000fd2000f8e18ff */
[----:B------:R-:W2:Y:S02]  /*28b0*/  SYNCS.PHASECHK.TRANS64.TRYWAIT P0, [UR4], R3 ;  /* 0x00000003ff0075a7 */ /* 0x000ea40008001104 */
[----:B--2---:R-:W-:Y:S05]  /*28c0*/  @!P0 BRA `(.L_x_43) ;  /* 0x00000080005c8947 */ /* 0x004fea0003800000 */
.L_x_177:
[----:B------:R-:W-:-:S04]  /*28d0*/  UIADD3 UR4, UPT, UPT, UR21, 0x1, URZ ;  /* 0x0000000115047890 */ /* 0x000fc8000fffe0ff */
[----:B------:R-:W-:-:S04]  /*28e0*/  UISETP.NE.AND UP0, UPT, UR4, 0x2, UPT ;  /* 0x000000020400788c */ /* 0x000fc8000bf05270 */
[----:B------:R-:W-:Y:S02]  /*28f0*/  USEL UR5, URZ, 0x1, UP0 ;  /* 0x00000001ff057887 */ /* 0x000fe40008000000 */
[----:B------:R-:W-:-:S04]  /*2900*/  USEL UR4, UR4, URZ, UP0 ;  /* 0x000000ff04047287 */ /* 0x000fc80008000000 */
[----:B------:R-:W-:Y:S01]  /*2910*/  ULEA UR4, UR4, UR13, 0x3 ;  /* 0x0000000d04047291 */ /* 0x000fe2000f8e18ff */
[----:B-1----:R-:W-:-:S04]  /*2920*/  LOP3.LUT R3, R12, UR5, RZ, 0x3c, !PT ;  /* 0x000000050c037c12 */ /* 0x002fc8000f8e3cff */
[----:B------:R-:W-:Y:S01]  /*2930*/  SHF.L.U32 R3, R3, 0x1f, RZ ;  /* 0x0000001f03037819 */ /* 0x000fe200000006ff */
[----:B------:R-:W-:-:S07]  /*2940*/  IMAD.U32 R0, RZ, RZ, UR4 ;  /* 0x00000004ff007e24 */ /* 0x000fce000f8e00ff */
.L_x_44:
[----:B-1----:R1:W2:Y:S02]  /*2950*/  SYNCS.PHASECHK.TRANS64.TRYWAIT P0, [R0+URZ], R3 ;  /* 0x00000003000075a7 */ /* 0x0022a400080011ff */
[----:B--2---:R-:W-:Y:S05]  /*2960*/  @!P0 NANOSLEEP.SYNCS 0x989680 ;  /* 0x009896800000895d */ /* 0x004fea0003900000 */
[----:B------:R-:W2:Y:S02]  /*2970*/  @!P0 SYNCS.PHASECHK.TRANS64 P0, [R0+URZ], R3 ;  /* 0x00000003000085a7 */ /* 0x000ea400080010ff */
[----:B--2---:R-:W-:Y:S05]  /*2980*/  @P0 EXIT ;  /* 0x000000000000094d */ /* 0x004fea0003800000 */
[----:B------:R-:W-:Y:S05]  /*2990*/  BRA `(.L_x_44) ;  /* 0xfffffffc00ec7947 */ /* 0x000fea000383ffff */
.L_x_22:
[----:B------:R-:W-:-:S04]  /*29a0*/  UISETP.NE.AND UP0, UPT, UR52, URZ, UPT ;  /* 0x000000ff3400728c */ /* 0x000fc8000bf05270 */
[----:B------:R-:W-:-:S09]  /*29b0*/  UISETP.NE.OR UP0, UPT, UR17, 0x1, UP0 ;  /* 0x000000011100788c */ /* 0x000fd20008705670 */
[----:B------:R-:W-:Y:S05]  /*29c0*/  BRA.U UP0, `(.L_x_45) ;  /* 0x0000000500487547 */ /* 0x000fea000b800000 */
[----:B------:R-:W-:Y:S01]  /*29d0*/  ISETP.GE.U32.AND P2, PT, R0, 0x2, PT ;  /* 0x000000020000780c */ /* 0x000fe20003f46070 */
[----:B------:R-:W-:Y:S01]  /*29e0*/  IMAD.MOV.U32 R12, RZ, RZ, 0x1 ;  /* 0x00000001ff0c7424 */ /* 0x000fe200078e00ff */
[----:B------:R-:W-:Y:S02]  /*29f0*/  CS2R R10, SRZ ;  /* 0x00000000000a7805 */ /* 0x000fe4000001ff00 */
[----:B------:R-:W-:Y:S01]  /*2a00*/  CS2R R8, SRZ ;  /* 0x0000000000087805 */ /* 0x000fe2000001ff00 */
[----:B------:R-:W-:Y:S01]  /*2a10*/  UMOV UR6, 0x400 ;  /* 0x0000040000067882 */ /* 0x000fe20000000000 */
[----:B------:R-:W-:Y:S01]  /*2a20*/  UMOV UR5, URZ ;  /* 0x000000ff00057c82 */ /* 0x000fe20008000000 */
[----:B------:R-:W-:-:S12]  /*2a30*/  ULEA UR6, UR52, UR6, 0x18 ;  /* 0x0000000634067291 */ /* 0x000fd8000f8ec0ff */
.L_x_49:
[----:B------:R-:W-:Y:S02]  /*2a40*/  LEA R2, R8, UR6, 0x3 ;  /* 0x0000000608027c11 */ /* 0x000fe4000f8e18ff */
[----:B------:R-:W-:-:S03]  /*2a50*/  SHF.L.U32 R5, R9, 0x1f, RZ ;  /* 0x0000001f09057819 */ /* 0x000fc600000006ff */
[----:B------:R-:W-:Y:S01]  /*2a60*/  VIADD R4, R2, 0xe0 ;  /* 0x000000e002047836 */ /* 0x000fe20000000000 */
[----:B------:R-:W1:Y:S02]  /*2a70*/  SYNCS.PHASECHK.TRANS64.TRYWAIT P0, [R2+URZ+0xd0], R5 ;  /* 0x0000d005020075a7 */ /* 0x000e6400080011ff */
[----:B-1----:R-:W-:Y:S05]  /*2a80*/  @!P0 BRA `(.L_x_46) ;  /* 0x0000008000048947 */ /* 0x002fea0003800000 */
.L_x_178:
[----:B------:R-:W-:Y:S01]  /*2a90*/  ULEA UR4, UR5, UR6, 0x3 ;  /* 0x0000000605047291 */ /* 0x000fe2000f8e18ff */
[----:B------:R-:W-:Y:S02]  /*2aa0*/  PRMT R4, RZ, 0x654, R4 ;  /* 0x00000654ff047816 */ /* 0x000fe40000000004 */
[----:B-1----:R-:W-:Y:S01]  /*2ab0*/  SHF.L.U32 R5, R12, 0x1f, RZ ;  /* 0x0000001f0c057819 */ /* 0x002fe200000006ff */
[----:B------:R-:W-:Y:S01]  /*2ac0*/  UIADD3 UR7, UPT, UPT, UR4, 0x70, URZ ;  /* 0x0000007004077890 */ /* 0x000fe2000fffe0ff */
[----:B------:R1:W-:Y:S05]  /*2ad0*/  SYNCS.ARRIVE.TRANS64.RED.A1T0 RZ, [R4+URZ], RZ ;  /* 0x000000ff04ff79a7 */ /* 0x0003ea00081004ff */
[----:B------:R-:W-:Y:S01]  /*2ae0*/  IMAD.U32 R7, RZ, RZ, UR7 ;  /* 0x00000007ff077e24 */ /* 0x000fe2000f8e00ff */
[----:B------:R-:W2:Y:S04]  /*2af0*/  SYNCS.PHASECHK.TRANS64.TRYWAIT P0, [UR4+0x80], R5 ;  /* 0x00008005ff0075a7 */ /* 0x000ea80008001104 */
[----:B------:R-:W-:Y:S01]  /*2b00*/  PRMT R6, R0, 0x654, R7 ;  /* 0x0000065400067816 */ /* 0x000fe20000000007 */
[----:B-1----:R-:W-:Y:S01]  /*2b10*/  @!P2 IMAD.MOV.U32 R4, RZ, RZ, 0x10 ;  /* 0x00000010ff04a424 */ /* 0x002fe200078e00ff */
[----:B--2---:R-:W-:Y:S06]  /*2b20*/  @!P0 BRA `(.L_x_47) ;  /* 0x0000007c00f08947 */ /* 0x004fec0003800000 */
.L_x_180:
[----:B------:R-:W-:Y:S01]  /*2b30*/  ULEA UR8, UR5, UR6, 0x4 ;  /* 0x0000000605087291 */ /* 0x000fe2000f8e20ff */
[----:B------:R-:W-:Y:S01]  /*2b40*/  SEL R3, R6, R3, !P2 ;  /* 0x0000000306037207 */ /* 0x000fe20005000000 */
[----:B------:R-:W-:Y:S01]  /*2b50*/  UIADD3 UR9, UPT, UPT, UR4, 0x70, URZ ;  /* 0x0000007004097890 */ /* 0x000fe2000fffe0ff */
[----:B-1----:R-:W-:Y:S01]  /*2b60*/  LEA R2, R11, UR6, 0x3 ;  /* 0x000000060b027c11 */ /* 0x002fe2000f8e18ff */
[----:B------:R-:W-:Y:S01]  /*2b70*/  UIADD3 UR8, UPT, UPT, UR8, 0x100, URZ ;  /* 0x0000010008087890 */ /* 0x000fe2000fffe0ff */
[----:B------:R-:W-:Y:S01]  /*2b80*/  SHF.L.U32 R5, R10, 0x1f, RZ ;  /* 0x0000001f0a057819 */ /* 0x000fe200000006ff */
[----:B------:R1:W-:Y:S01]  /*2b90*/  @!P2 SYNCS.ARRIVE.TRANS64.RED RZ, [R3+URZ], R4 ;  /* 0x0000000403ffa9a7 */ /* 0x0003e200080004ff */
[----:B------:R-:W-:Y:S01]  /*2ba0*/  UIADD3 UR4, UPT, UPT, UR5, 0x1, URZ ;  /* 0x0000000105047890 */ /* 0x000fe2000fffe0ff */
[----:B------:R-:W-:-:S03]  /*2bb0*/  VIADD R8, R8, 0x1 ;  /* 0x0000000108087836 */ /* 0x000fc60000000000 */
[----:B------:R-:W-:Y:S02]  /*2bc0*/  UISETP.NE.AND UP0, UPT, UR4, 0x2, UPT ;  /* 0x000000020400788c */ /* 0x000fe4000bf05270 */
[----:B------:R-:W-:Y:S06]  /*2bd0*/  UGETNEXTWORKID.BROADCAST [UR8], [UR9] ;  /* 0x00000000080073ca */ /* 0x000fec0008000100 */
[----:B------:R-:W-:Y:S01]  /*2be0*/  USEL UR7, URZ, 0x1, UP0 ;  /* 0x00000001ff077887 */ /* 0x000fe20008000000 */
[----:B------:R-:W-:Y:S01]  /*2bf0*/  ISETP.NE.AND P0, PT, R8, 0x2, PT ;  /* 0x000000020800780c */ /* 0x000fe20003f05270 */
[----:B------:R-:W-:Y:S01]  /*2c00*/  USEL UR5, UR4, URZ, UP0 ;  /* 0x000000ff04057287 */ /* 0x000fe20008000000 */
[----:B------:R-:W2:Y:S03]  /*2c10*/  SYNCS.PHASECHK.TRANS64.TRYWAIT P1, [R2+URZ+0x70], R5 ;  /* 0x00007005020075a7 */ /* 0x000ea600080211ff */
[----:B------:R-:W-:Y:S01]  /*2c20*/  LOP3.LUT R12, R12, UR7, RZ, 0x3c, !PT ;  /* 0x000000070c0c7c12 */ /* 0x000fe2000f8e3cff */
[----:B-12---:R-:W-:Y:S07]  /*2c30*/  @!P1 BRA `(.L_x_48) ;  /* 0x0000007c00c49947 */ /* 0x006fee0003800000 */
.L_x_181:
[C---:B------:R-:W-:Y:S01]  /*2c40*/  LEA R4, R11.reuse, UR6, 0x4 ;  /* 0x000000060b047c11 */ /* 0x040fe2000f8e20ff */
[----:B-1----:R-:W-:Y:S01]  /*2c50*/  VIADD R2, R2, 0x80 ;  /* 0x0000008002027836 */ /* 0x002fe20000000000 */
[----:B------:R-:W-:Y:S01]  /*2c60*/  SEL R8, R8, RZ, P0 ;  /* 0x000000ff08087207 */ /* 0x000fe20000000000 */
[----:B------:R-:W-:-:S03]  /*2c70*/  VIADD R11, R11, 0x1 ;  /* 0x000000010b0b7836 */ /* 0x000fc60000000000 */
[----:B------:R-:W1:Y:S01]  /*2c80*/  LDS.128 R4, [R4+0x100] ;  /* 0x0001000004047984 */ /* 0x000e620000000c00 */
[----:B------:R-:W-:Y:S02]  /*2c90*/  PRMT R2, RZ, 0x654, R2 ;  /* 0x00000654ff027816 */ /* 0x000fe40000000002 */
[C---:B------:R-:W-:Y:S01]  /*2ca0*/  ISETP.NE.AND P1, PT, R11.reuse, 0x2, PT ;  /* 0x000000020b00780c */ /* 0x040fe20003f25270 */
[----:B------:R-:W-:Y:S01]  /*2cb0*/  @!PT LDS RZ, [RZ] ;  /* 0x00000000fffff984 */ /* 0x000fe20000000800 */
[----:B------:R-:W-:Y:S01]  /*2cc0*/  @!PT LDS RZ, [RZ] ;  /* 0x00000000fffff984 */ /* 0x000fe20000000800 */
[----:B------:R-:W-:Y:S01]  /*2cd0*/  @!PT LDS RZ, [RZ] ;  /* 0x00000000fffff984 */ /* 0x000fe20000000800 */
[----:B------:R-:W-:Y:S01]  /*2ce0*/  @!PT LDS RZ, [RZ] ;  /* 0x00000000fffff984 */ /* 0x000fe20000000800 */
[----:B------:R2:W-:Y:S06]  /*2cf0*/  MEMBAR.ALL.CTA ;  /* 0x0000000000007992 */ /* 0x0005ec0000008000 */
[----:B--2---:R-:W2:Y:S01]  /*2d00*/  FENCE.VIEW.ASYNC.S ;  /* 0x00000000000073c6 */ /* 0x004ea20000000000 */
[----:B------:R-:W-:Y:S01]  /*2d10*/  SEL R11, R11, RZ, P1 ;  /* 0x000000ff0b0b7207 */ /* 0x000fe20000800000 */
[----:B--2---:R2:W-:Y:S01]  /*2d20*/  SYNCS.ARRIVE.TRANS64.RED.A1T0 RZ, [R2+URZ], RZ ;  /* 0x000000ff02ff79a7 */ /* 0x0045e200081004ff */
[----:B-1----:R-:W-:-:S02]  /*2d30*/  LOP3.LUT P3, RZ, R6, 0x1, RZ, 0xc0, !PT ;  /* 0x0000000106ff7812 */ /* 0x002fc4000786c0ff */
[----:B------:R-:W-:-:S04]  /*2d40*/  SEL R5, RZ, 0x1, P1 ;  /* 0x00000001ff057807 */ /* 0x000fc80000800000 */
[----:B------:R-:W-:Y:S02]  /*2d50*/  LOP3.LUT R10, R10, R5, RZ, 0x3c, !PT ;  /* 0x000000050a0a7212 */ /* 0x000fe400078e3cff */
[----:B--2---:R-:W-:-:S04]  /*2d60*/  SEL R2, RZ, 0x1, P0 ;  /* 0x00000001ff027807 */ /* 0x004fc80000000000 */
[----:B------:R-:W-:Y:S01]  /*2d70*/  LOP3.LUT R9, R9, R2, RZ, 0x3c, !PT ;  /* 0x0000000209097212 */ /* 0x000fe200078e3cff */
[----:B------:R-:W-:Y:S06]  /*2d80*/  @P3 BRA `(.L_x_49) ;  /* 0xfffffffc002c3947 */ /* 0x000fec000383ffff */
[----:B------:R-:W-:Y:S01]  /*2d90*/  ULEA UR4, UR5, UR6, 0x3 ;  /* 0x0000000605047291 */ /* 0x000fe2000f8e18ff */
[----:B------:R-:W-:-:S08]  /*2da0*/  SHF.L.U32 R3, R12, 0x1f, RZ ;  /* 0x0000001f0c037819 */ /* 0x000fd000000006ff */
[----:B------:R-:W1:Y:S02]  /*2db0*/  SYNCS.PHASECHK.TRANS64 P0, [UR4+0x80], R3 ;  /* 0x00008003ff0075a7 */ /* 0x000e640008001004 */
[----:B-1----:R-:W-:Y:S05]  /*2dc0*/  @P0 BRA `(.L_x_50) ;  /* 0x0000000000080947 */ /* 0x002fea0003800000 */
[----:B------:R-:W1:Y:S02]  /*2dd0*/  SYNCS.PHASECHK.TRANS64.TRYWAIT P0, [UR4+0x80], R3 ;  /* 0x00008003ff0075a7 */ /* 0x000e640008001104 */
[----:B-1----:R-:W-:Y:S05]  /*2de0*/  @!P0 BRA `(.L_x_51) ;  /* 0x0000007c006c8947 */ /* 0x002fea0003800000 */
.L_x_50:
[----:B------:R-:W-:-:S04]  /*2df0*/  UIADD3 UR7, UPT, UPT, UR5, 0x1, URZ ;  /* 0x0000000105077890 */ /* 0x000fc8000fffe0ff */
[----:B------:R-:W-:-:S04]  /*2e00*/  UISETP.NE.AND UP0, UPT, UR7, 0x2, UPT ;  /* 0x000000020700788c */ /* 0x000fc8000bf05270 */
[----:B------:R-:W-:Y:S02]  /*2e10*/  USEL UR8, URZ, 0x1, UP0 ;  /* 0x00000001ff087887 */ /* 0x000fe40008000000 */
[----:B------:R-:W-:-:S04]  /*2e20*/  USEL UR7, UR7, URZ, UP0 ;  /* 0x000000ff07077287 */ /* 0x000fc80008000000 */
[----:B------:R-:W-:Y:S01]  /*2e30*/  ULEA UR7, UR7, UR6, 0x3 ;  /* 0x0000000607077291 */ /* 0x000fe2000f8e18ff */
[----:B-1----:R-:W-:-:S04]  /*2e40*/  LOP3.LUT R3, R12, UR8, RZ, 0x3c, !PT ;  /* 0x000000080c037c12 */ /* 0x002fc8000f8e3cff */
[----:B------:R-:W-:-:S04]  /*2e50*/  SHF.L.U32 R0, R3, 0x1f, RZ ;  /* 0x0000001f03007819 */ /* 0x000fc800000006ff */
[----:B------:R-:W1:Y:S02]  /*2e60*/  SYNCS.PHASECHK.TRANS64 P0, [UR7+0x80], R0 ;  /* 0x00008000ff0075a7 */ /* 0x000e640008001007 */
[----:B-1----:R-:W-:Y:S05]  /*2e70*/  @P0 EXIT ;  /* 0x000000000000094d */ /* 0x002fea0003800000 */
[----:B------:R-:W-:Y:S02]  /*2e80*/  SHF.L.U32 R3, R3, 0x1f, RZ ;  /* 0x0000001f03037819 */ /* 0x000fe400000006ff */
[----:B------:R-:W-:-:S07]  /*2e90*/  MOV R0, UR7 ;  /* 0x0000000700007c02 */ /* 0x000fce0008000f00 */
.L_x_52:
[----:B-1----:R1:W2:Y:S02]  /*2ea0*/  SYNCS.PHASECHK.TRANS64.TRYWAIT P0, [R0+URZ+0x80], R3 ;  /* 0x00008003000075a7 */ /* 0x0022a400080011ff */
[----:B--2---:R-:W-:Y:S05]  /*2eb0*/  @!P0 NANOSLEEP.SYNCS 0x989680 ;  /* 0x009896800000895d */ /* 0x004fea0003900000 */
[----:B------:R-:W2:Y:S02]  /*2ec0*/  @!P0 SYNCS.PHASECHK.TRANS64 P0, [R0+URZ+0x80], R3 ;  /* 0x00008003000085a7 */ /* 0x000ea400080010ff */
[----:B--2---:R-:W-:Y:S05]  /*2ed0*/  @P0 EXIT ;  /* 0x000000000000094d */ /* 0x004fea0003800000 */
[----:B------:R-:W-:Y:S05]  /*2ee0*/  BRA `(.L_x_52) ;  /* 0xfffffffc00ec7947 */ /* 0x000fea000383ffff */
.L_x_45:
[----:B------:R-:W-:Y:S05]  /*2ef0*/  BRA.U UP4, `(.L_x_53) ;  /* 0x0000001104447547 */ /* 0x000fea000b800000 */
[----:B------:R-:W-:Y:S01]  /*2f00*/  UMOV UR4, 0x40 ;  /* 0x0000004000047882 */ /* 0x000fe20000000000 */
[----:B------:R-:W-:Y:S01]  /*2f10*/  NOP ;  /* 0x0000000000007918 */ /* 0x000fe20000000000 */
[----:B------:R-:W-:Y:S01]  /*2f20*/  ULEA UR5, UR52, UR4, 0x18 ;  /* 0x0000000434057291 */ /* 0x000fe2000f8ec0ff */
[----:B------:R-:W-:Y:S02]  /*2f30*/  UMOV UR6, 0x400 ;  /* 0x0000040000067882 */ /* 0x000fe40000000000 */
[----:B------:R-:W-:-:S06]  /*2f40*/  ULEA UR6, UR52, UR6, 0x18 ;  /* 0x0000000634067291 */ /* 0x000fcc000f8ec0ff */
[----:B------:R-:W1:Y:S02]  /*2f50*/  LDS.U8 R0, [UR5+0x1c] ;  /* 0x00001c05ff007984 */ /* 0x000e640008000000 */
[----:B-1----:R-:W-:-:S13]  /*2f60*/  ISETP.NE.AND P0, PT, R0, RZ, PT ;  /* 0x000000ff0000720c */ /* 0x002fda0003f05270 */
[----:B------:R-:W-:Y:S05]  /*2f70*/  @P0 BRA `(.L_x_54) ;  /* 0x0000000000580947 */ /* 0x000fea0003800000 */
[----:B------:R-:W-:-:S13]  /*2f80*/  ELECT P0, URZ, PT ;  /* 0x0000000000ff782f */ /* 0x000fda0003800000 */
[----:B------:R-:W-:Y:S05]  /*2f90*/  @!P0 BRA `(.L_x_55) ;  /* 0x0000000000608947 */ /* 0x000fea0003800000 */
[----:B------:R-:W-:Y:S01]  /*2fa0*/  UMOV UR4, 0x10 ;  /* 0x0000001000047882 */ /* 0x000fe20000000000 */
[----:B------:R-:W-:Y:S01]  /*2fb0*/  HFMA2 R0, -RZ, RZ, 0, 5.9604644775390625e-08 ;  /* 0x00000001ff007431 */ /* 0x000fe200000001ff */
[----:B------:R-:W-:-:S03]  /*2fc0*/  MOV R3, 0xffff ;  /* 0x0000ffff00037802 */ /* 0x000fc60000000f00 */
[----:B------:R-:W-:Y:S04]  /*2fd0*/  DEPBAR.LE SB1, 0x36 ;  /* 0x00009d800000791a */ /* 0x000fe80000000000 */
[----:B------:R-:W1:Y:S02]  /*2fe0*/  UTCATOMSWS.FIND_AND_SET.ALIGN UP0, UR4, UR4 ;  /* 0x00000004000475e3 */ /* 0x000e640008000800 */
[----:B-1----:R-:W-:Y:S01]  /*2ff0*/  MOV R4, UR4 ;  /* 0x0000000400047c02 */ /* 0x002fe20008000f00 */
[----:B------:R-:W-:Y:S06]  /*3000*/  BRA.U UP0, `(.L_x_56) ;  /* 0x0000000100187547 */ /* 0x000fec000b800000 */
.L_x_57:
[----:B------:R-:W-:Y:S05]  /*3010*/  NANOSLEEP 0x64 ;  /* 0x000000640000795d */ /* 0x000fea0003800000 */
[----:B------:R-:W-:-:S05]  /*3020*/  UMOV UR4, 0x10 ;  /* 0x0000001000047882 */ /* 0x000fca0000000000 */
[----:B------:R-:W-:Y:S04]  /*3030*/  DEPBAR.LE SB1, 0x36 ;  /* 0x00009d800000791a */ /* 0x000fe80000000000 */
[----:B------:R-:W1:Y:S02]  /*3040*/  UTCATOMSWS.FIND_AND_SET.ALIGN UP0, UR4, UR4 ;  /* 0x00000004000475e3 */ /* 0x000e640008000800 */
[----:B-1----:R-:W-:Y:S01]  /*3050*/  MOV R4, UR4 ;  /* 0x0000000400047c02 */ /* 0x002fe20008000f00 */
[----:B------:R-:W-:Y:S05]  /*3060*/  BRA.U !UP0, `(.L_x_57) ;  /* 0xfffffffd08e87547 */ /* 0x000fea000b83ffff */
.L_x_56:
[-C--:B------:R-:W-:Y:S02]  /*3070*/  SHF.L.U32 R3, R3, R4.reuse, RZ ;  /* 0x0000000403037219 */ /* 0x080fe400000006ff */
[----:B------:R-:W-:Y:S01]  /*3080*/  SHF.L.U32 R0, R0, R4, RZ ;  /* 0x0000000400007219 */ /* 0x000fe200000006ff */
[----:B------:R-:W-:Y:S02]  /*3090*/  IMAD.SHL.U32 R4, R4, 0x20, RZ ;  /* 0x0000002004047824 */ /* 0x000fe400078e00ff */
[----:B------:R1:W-:Y:S04]  /*30a0*/  ATOMS.OR RZ, [UR5+0x14], R3 ;  /* 0x00001403ffff798c */ /* 0x0003e8000b000005 */
[----:B------:R1:W-:Y:S04]  /*30b0*/  ATOMS.OR RZ, [UR5+0x18], R0 ;  /* 0x00001800ffff798c */ /* 0x0003e8000b000005 */
[----:B------:R1:W-:Y:S01]  /*30c0*/  STS [UR6+0x120], R4 ;  /* 0x00012004ff007988 */ /* 0x0003e20008000806 */
[----:B------:R-:W-:Y:S05]  /*30d0*/  BRA `(.L_x_55) ;  /* 0x0000000000107947 */ /* 0x000fea0003800000 */
.L_x_54:
[----:B------:R-:W-:Y:S02]  /*30e0*/  MOV R0, 0xffffffff ;  /* 0xffffffff00007802 */ /* 0x000fe40000000f00 */
[----:B------:R-:W-:-:S03]  /*30f0*/  MOV R4, 0x3120 ;  /* 0x0000312000047802 */ /* 0x000fc60000000f00 */
[----:B------:R1:W-:Y:S04]  /*3100*/  STS [UR6+0x120], R0 ;  /* 0x00012000ff007988 */ /* 0x0003e80008000806 */
[----:B-1---5:R-:W-:Y:S05]  /*3110*/  CALL.REL.NOINC `($__internal_1_$__cuda_sm10x_tcgen05_guardrail_trap_phase_invalid_during_alloc) ;  /* 0x0000008400687944 */ /* 0x022fea0003c00000 */
.L_x_55:
[----:B------:R-:W-:Y:S05]  /*3120*/  WARPSYNC.ALL ;  /* 0x0000000000007948 */ /* 0x000fea0003800000 */
[----:B------:R-:W2:Y:S01]  /*3130*/  S2UR UR4, SR_CgaCtaId ;  /* 0x00000000000479c3 */ /* 0x000ea20000008800 */
[----:B------:R-:W-:Y:S01]  /*3140*/  UMOV UR41, 0x400 ;  /* 0x0000040000297882 */ /* 0x000fe20000000000 */
[----:B------:R-:W-:-:S06]  /*3150*/  NOP ;  /* 0x0000000000007918 */ /* 0x000fcc0000000000 */
[----:B------:R-:W-:Y:S06]  /*3160*/  BAR.ARV 0x6, 0xa0 ;  /* 0x0182800000007b1d */ /* 0x000fec0000002000 */
[----:B------:R-:W3:Y:S01]  /*3170*/  LDCU UR6, c[0x0][0x38c] ;  /* 0x00007180ff0677ac */ /* 0x000ee20008000800 */
[----:B------:R-:W-:Y:S01]  /*3180*/  LOP3.LUT R2, R2, 0xffff, RZ, 0xc0, !PT ;  /* 0x0000ffff02027812 */ /* 0x000fe200078ec0ff */
[----:B------:R-:W-:Y:S01]  /*3190*/  IMAD.MOV.U32 R11, RZ, RZ, 0x1 ;  /* 0x00000001ff0b7424 */ /* 0x000fe200078e00ff */
[----:B------:R-:W-:Y:S01]  /*31a0*/  CS2R R8, SRZ ;  /* 0x0000000000087805 */ /* 0x000fe2000001ff00 */
[----:B------:R-:W4:Y:S01]  /*31b0*/  LDCU UR7, c[0x0][0x38c] ;  /* 0x00007180ff0777ac */ /* 0x000f220008000800 */
[----:B------:R-:W-:Y:S01]  /*31c0*/  R2UR UR42, R2 ;  /* 0x00000000022a72ca */ /* 0x000fe200000e0000 */
[----:B------:R-:W-:Y:S01]  /*31d0*/  IMAD.MOV.U32 R10, RZ, RZ, RZ ;  /* 0x000000ffff0a7224 */ /* 0x000fe200078e00ff */
[----:B------:R-:W-:Y:S01]  /*31e0*/  UMOV UR45, URZ ;  /* 0x000000ff002d7c82 */ /* 0x000fe20008000000 */
[----:B------:R-:W-:Y:S01]  /*31f0*/  UMOV UR39, URZ ;  /* 0x000000ff00277c82 */ /* 0x000fe20008000000 */
[----:B--2---:R-:W-:Y:S01]  /*3200*/  ULEA UR41, UR4, UR41, 0x18 ;  /* 0x0000002904297291 */ /* 0x004fe2000f8ec0ff */
[----:B------:R-:W-:Y:S01]  /*3210*/  UMOV UR62, 0x0 ;  /* 0x00000000003e7882 */ /* 0x000fe20000000000 */
[----:B------:R-:W-:-:S02]  /*3220*/  UMOV UR63, 0x4400910 ;  /* 0x04400910003f7882 */ /* 0x000fc40000000000 */
[----:B------:R-:W-:Y:S02]  /*3230*/  UIADD3 UR5, UPT, UPT, UR41, 0x8800, URZ ;  /* 0x0000880029057890 */ /* 0x000fe4000fffe0ff */
[----:B------:R-:W-:Y:S02]  /*3240*/  UIADD3 UR4, UPT, UPT, UR41, 0x10800, URZ ;  /* 0x0001080029047890 */ /* 0x000fe4000fffe0ff */
[----:B---3--:R-:W-:Y:S01]  /*3250*/  UIADD3 UR6, UPT, UPT, UR6, 0x3f, URZ ;  /* 0x0000003f06067890 */ /* 0x008fe2000fffe0ff */
[----:B-1----:R-:W1:Y:S01]  /*3260*/  LDS R0, [UR41+0x120] ;  /* 0x00012029ff007984 */ /* 0x002e620008000800 */
[----:B------:R-:W-:Y:S02]  /*3270*/  USHF.R.U32.HI UR5, URZ, 0x4, UR5 ;  /* 0x00000004ff057899 */ /* 0x000fe40008011605 */
[----:B------:R-:W-:Y:S02]  /*3280*/  USHF.R.S32.HI UR47, URZ, 0x1f, UR6 ;  /* 0x0000001fff2f7899 */ /* 0x000fe40008011406 */
[----:B------:R-:W-:-:S02]  /*3290*/  USHF.R.U32.HI UR4, URZ, 0x4, UR4 ;  /* 0x00000004ff047899 */ /* 0x000fc40008011604 */
[----:B------:R-:W-:Y:S02]  /*32a0*/  ULEA.HI UR47, UR47, UR6, URZ, 0x6 ;  /* 0x000000062f2f7291 */ /* 0x000fe4000f8f30ff */
[----:B------:R-:W-:Y:S02]  /*32b0*/  ULOP3.LUT UR5, UR5, 0x3fff, URZ, 0xc0, !UPT ;  /* 0x00003fff05057892 */ /* 0x000fe4000f8ec0ff */
[----:B------:R-:W-:Y:S02]  /*32c0*/  USHF.R.S32.HI UR47, URZ, 0x6, UR47 ;  /* 0x00000006ff2f7899 */ /* 0x000fe4000801142f */
[----:B------:R-:W-:Y:S02]  /*32d0*/  ULOP3.LUT UR4, UR4, 0x3fff, URZ, 0xc0, !UPT ;  /* 0x00003fff04047892 */ /* 0x000fe4000f8ec0ff */
[----:B------:R-:W-:Y:S01]  /*32e0*/  UISETP.LT.AND UP0, UPT, UR47, 0x1, UPT ;  /* 0x000000012f00788c */ /* 0x000fe2000bf01270 */
[----:B------:R-:W-:Y:S01]  /*32f0*/  UMOV UR60, 0x0 ;  /* 0x00000000003c7882 */ /* 0x000fe20000000000 */
[----:B------:R-:W-:-:S02]  /*3300*/  UMOV UR61, 0x4400910 ;  /* 0x04400910003d7882 */ /* 0x000fc40000000000 */
[----:B------:R-:W-:Y:S01]  /*3310*/  USEL UR64, UR47, 0x1, !UP0 ;  /* 0x000000012f407887 */ /* 0x000fe2000c000000 */
[----:B------:R-:W-:Y:S01]  /*3320*/  UMOV UR58, 0x0 ;  /* 0x00000000003a7882 */ /* 0x000fe20000000000 */
[----:B------:R-:W-:Y:S01]  /*3330*/  UMOV UR59, 0x4400910 ;  /* 0x04400910003b7882 */ /* 0x000fe20000000000 */
[----:B------:R-:W-:Y:S01]  /*3340*/  UMOV UR56, 0x0 ;  /* 0x0000000000387882 */ /* 0x000fe20000000000 */
[----:B------:R-:W-:Y:S01]  /*3350*/  UMOV UR57, 0x4400910 ;  /* 0x0440091000397882 */ /* 0x000fe20000000000 */
[----:B------:R-:W-:Y:S01]  /*3360*/  UMOV UR54, 0x0 ;  /* 0x0000000000367882 */ /* 0x000fe20000000000 */
[----:B------:R-:W-:Y:S01]  /*3370*/  UMOV UR55, 0x4400910 ;  /* 0x0440091000377882 */ /* 0x000fe20000000000 */
[----:B------:R-:W-:Y:S01]  /*3380*/  UMOV UR52, 0x0 ;  /* 0x0000000000347882 */ /* 0x000fe20000000000 */
[----:B------:R-:W-:Y:S01]  /*3390*/  UMOV UR53, 0x4400910 ;  /* 0x0440091000357882 */ /* 0x000fe20000000000 */
[----:B------:R-:W-:Y:S02]  /*33a0*/  ULOP3.LUT UR43, UR5, 0x10000, URZ, 0xfc, !UPT ;  /* 0x00010000052b7892 */ /* 0x000fe4000f8efcff */
[----:B------:R-:W-:-:S02]  /*33b0*/  ULOP3.LUT UR44, UR4, 0x10000, URZ, 0xfc, !UPT ;  /* 0x00010000042c7892 */ /* 0x000fc4000f8efcff */
[----:B------:R-:W-:Y:S02]  /*33c0*/  UIADD3 UR64, UPT, UPT, -UR64, URZ, URZ ;  /* 0x000000ff40407290 */ /* 0x000fe4000fffe1ff */
[----:B----4-:R-:W-:Y:S01]  /*33d0*/  UISETP.GE.AND UP4, UPT, UR7, 0x1, UPT ;  /* 0x000000010700788c */ /* 0x010fe2000bf86270 */
[----:B------:R-:W-:Y:S01]  /*33e0*/  UMOV UR50, 0x0 ;  /* 0x0000000000327882 */ /* 0x000fe20000000000 */
[----:B------:R-:W-:Y:S01]  /*33f0*/  UMOV UR51, 0x4400910 ;  /* 0x0440091000337882 */ /* 0x000fe20000000000 */
[----:B------:R-:W-:Y:S01]  /*3400*/  UMOV UR48, 0x0 ;  /* 0x0000000000307882 */ /* 0x000fe20000000000 */
[----:B-1----:R-:W-:Y:S01]  /*3410*/  R2UR UR65, R0 ;  /* 0x00000000004172ca */ /* 0x002fe200000e0000 */
[----:B------:R-:W-:-:S14]  /*3420*/  UMOV UR49, 0x4400910 ;  /* 0x0440091000317882 */ /* 0x000fdc0000000000 */
.L_x_64:
[----:B------:R-:W-:Y:S02]  /*3430*/  LEA R0, R10, UR41, 0x3 ;  /* 0x000000290a007c11 */ /* 0x000fe4000f8e18ff */
[----:B------:R-:W-:Y:S02]  /*3440*/  SHF.L.U32 R5, R9, 0x1f, RZ ;  /* 0x0000001f09057819 */ /* 0x000fe400000006ff */
[----:B------:R-:W-:Y:S01]  /*3450*/  PLOP3.LUT P0, PT, PT, PT, UP4, 0x80, 0x8 ;  /* 0x000000000008781c */ /* 0x000fe20003f0f048 */
[----:B------:R-:W-:Y:S01]  /*3460*/  VIADD R3, R0, 0x80 ;  /* 0x0000008000037836 */ /* 0x000fe20000000000 */
[----:B-1----:R-:W1:Y:S02]  /*3470*/  SYNCS.PHASECHK.TRANS64.TRYWAIT P1, [R0+URZ+0x70], R5 ;  /* 0x00007005000075a7 */ /* 0x002e6400080211ff */
[----:B-1-3--:R-:W-:Y:S09]  /*3480*/  @!P1 BRA `(.L_x_58) ;  /* 0x0000007400dc9947 */ /* 0x00aff20003800000 */
.L_x_183:
[----:B------:R-:W-:Y:S01]  /*3490*/  LEA R4, R10, UR41, 0x4 ;  /* 0x000000290a047c11 */ /* 0x000fe2000f8e20ff */
[----:B------:R-:W-:Y:S01]  /*34a0*/  @UP4 ULEA UR4, UR39, UR41, 0x3 ;  /* 0x0000002927044291 */ /* 0x000fe2000f8e18ff */
[----:B------:R-:W-:Y:S01]  /*34b0*/  PLOP3.LUT P2, PT, PT, PT, PT, 0x80, 0x8 ;  /* 0x000000000008781c */ /* 0x000fe20003f4f070 */
[----:B------:R-:W-:Y:S01]  /*34c0*/  ULEA UR46, UR45, UR41, 0x3 ;  /* 0x000000292d2e7291 */ /* 0x000fe2000f8e18ff */
[----:B------:R-:W-:Y:S02]  /*34d0*/  PRMT R3, RZ, 0x654, R3 ;  /* 0x00000654ff037816 */ /* 0x000fe40000000003 */
[----:B-1----:R-:W1:Y:S01]  /*34e0*/  LDS.128 R4, [R4+0x100] ;  /* 0x0001000004047984 */ /* 0x002e620000000c00 */
[----:B------:R-:W-:Y:S02]  /*34f0*/  @P0 SHF.L.U32 R2, R8, 0x1f, RZ ;  /* 0x0000001f08020819 */ /* 0x000fe400000006ff */
[----:B------:R-:W-:Y:S01]  /*3500*/  SHF.L.U32 R0, R11, 0x1f, RZ ;  /* 0x0000001f0b007819 */ /* 0x000fe200000006ff */
[----:B------:R-:W-:Y:S01]  /*3510*/  @!PT LDS RZ, [RZ] ;  /* 0x00000000fffff984 */ /* 0x000fe20000000800 */
[----:B------:R-:W-:Y:S01]  /*3520*/  @!PT LDS RZ, [RZ] ;  /* 0x00000000fffff984 */ /* 0x000fe20000000800 */
[----:B------:R-:W-:Y:S01]  /*3530*/  @!PT LDS RZ, [RZ] ;  /* 0x00000000fffff984 */ /* 0x000fe20000000800 */
[----:B------:R-:W-:Y:S01]  /*3540*/  @!PT LDS RZ, [RZ] ;  /* 0x00000000fffff984 */ /* 0x000fe20000000800 */
[----:B------:R2:W-:Y:S06]  /*3550*/  MEMBAR.ALL.CTA ;  /* 0x0000000000007992 */ /* 0x0005ec0000008000 */
[----:B--2---:R-:W2:Y:S02]  /*3560*/  FENCE.VIEW.ASYNC.S ;  /* 0x00000000000073c6 */ /* 0x004ea40000000000 */
[----:B--2---:R2:W-:Y:S01]  /*3570*/  SYNCS.ARRIVE.TRANS64.RED.A1T0 RZ, [R3+URZ], RZ ;  /* 0x000000ff03ff79a7 */ /* 0x0045e200081004ff */
[----:B------:R2:W3:Y:S01]  /*3580*/  @P0 SYNCS.PHASECHK.TRANS64.TRYWAIT P2, [UR4], R2 ;  /* 0x00000002ff0005a7 */ /* 0x0004e20008041104 */
[----:B------:R-:W-:Y:S01]  /*3590*/  ULEA.HI UR4, UR45, UR45, URZ, 0x1 ;  /* 0x0000002d2d047291 */ /* 0x000fe2000f8f08ff */
[----:B-1----:R-:W-:-:S03]  /*35a0*/  LOP3.LUT P1, RZ, R6, 0x1, RZ, 0xc0, !PT ;  /* 0x0000000106ff7812 */ /* 0x002fc6000782c0ff */
[----:B------:R-:W-:Y:S02]  /*35b0*/  USHF.L.U32 UR5, UR4, 0x7, URZ ;  /* 0x0000000704057899 */ /* 0x000fe400080006ff */
[----:B------:R-:W-:Y:S02]  /*35c0*/  ULOP3.LUT UR36, UR4, 0xffe, URZ, 0xc0, !UPT ;  /* 0x00000ffe04247892 */ /* 0x000fe4000f8ec0ff */
[----:B------:R-:W-:Y:S02]  /*35d0*/  ULOP3.LUT UR4, UR5, 0xffffff00, URZ, 0xc0, !UPT ;  /* 0xffffff0005047892 */ /* 0x000fe4000f8ec0ff */
[----:B------:R-:W-:Y:S02]  /*35e0*/  UIADD3 UR36, UPT, UPT, -UR36, UR45, URZ ;  /* 0x0000002d24247290 */ /* 0x000fe4000fffe1ff */
[----:B------:R-:W-:Y:S01]  /*35f0*/  UIADD3 UR4, UPT, UPT, UR65, UR4, URZ ;  /* 0x0000000441047290 */ /* 0x000fe2000fffe0ff */
[----:B------:R-:W1:Y:S03]  /*3600*/  SYNCS.PHASECHK.TRANS64.TRYWAIT P0, [UR46+0xb0], R0 ;  /* 0x0000b000ff0075a7 */ /* 0x000e66000800112e */
[----:B------:R-:W-:Y:S01]  /*3610*/  ULEA UR36, UR36, UR4, 0x14 ;  /* 0x0000000424247291 */ /* 0x000fe2000f8ea0ff */
[----:B-123--:R-:W-:Y:S11]  /*3620*/  @!P0 BRA `(.L_x_59) ;  /* 0x0000007400888947 */ /* 0x00eff60003800000 */
.L_x_185:
[----:B------:R-:W-:Y:S01]  /*3630*/  IADD3 R10, PT, PT, R10, 0x1, RZ ;  /* 0x000000010a0a7810 */ /* 0x000fe20007ffe0ff */
[----:B------:R-:W-:Y:S06]  /*3640*/  BRA.U !UP4, `(.L_x_60) ;  /* 0x000000050c107547 */ /* 0x000fec000b800000 */
[----:B------:R-:W-:Y:S01]  /*3650*/  UPLOP3.LUT UP2, UPT, UPT, UPT, UPT, 0x40, 0x4 ;  /* 0x000000000004789c */ /* 0x000fe20003f4e870 */
[----:B------:R-:W-:Y:S01]  /*3660*/  UMOV UR38, UR64 ;  /* 0x0000004000267c82 */ /* 0x000fe20008000000 */
[----:B------:R-:W-:Y:S01]  /*3670*/  UMOV UR37, UR47 ;  /* 0x0000002f00257c82 */ /* 0x000fe20008000000 */
[----:B------:R-:W-:-:S08]  /*3680*/  UMOV UR5, UR39 ;  /* 0x0000002700057c82 */ /* 0x000fd00008000000 */
.L_x_63:
[----:B------:R-:W-:Y:S02]  /*3690*/  UIADD3 UR38, UPT, UPT, UR38, 0x1, URZ ;  /* 0x0000000126267890 */ /* 0x000fe4000fffe0ff */
[----:B------:R-:W-:Y:S02]  /*36a0*/  ULEA UR7, UR5, UR41, 0x3 ;  /* 0x0000002905077291 */ /* 0x000fe4000f8e18ff */
[----:B------:R-:W-:Y:S01]  /*36b0*/  UISETP.NE.AND UP3, UPT, UR38, URZ, UPT ;  /* 0x000000ff2600728c */ /* 0x000fe2000bf65270 */
[----:B--23--:R-:W-:Y:S10]  /*36c0*/  @P2 BRA `(.L_x_61) ;  /* 0x00000000000c2947 */ /* 0x00cff40003800000 */
[----:B-1----:R-:W-:Y:S04]  /*36d0*/  SHF.L.U32 R3, R8, 0x1f, RZ ;  /* 0x0000001f08037819 */ /* 0x002fe800000006ff */
[----:B------:R-:W1:Y:S02]  /*36e0*/  SYNCS.PHASECHK.TRANS64.TRYWAIT P0, [UR7], R3 ;  /* 0x00000003ff0075a7 */ /* 0x000e640008001107 */
[----:B-1----:R-:W-:Y:S05]  /*36f0*/  @!P0 BRA `(.L_x_62) ;  /* 0x00000074006c8947 */ /* 0x002fea0003800000 */
.L_x_61:
[----:B------:R-:W-:Y:S01]  /*3700*/  UISETP.NE.AND UP0, UPT, UR37, 0x1, UPT ;  /* 0x000000012500788c */ /* 0x000fe2000bf05270 */
[----:B------:R-:W-:Y:S01]  /*3710*/  PLOP3.LUT P2, PT, PT, PT, PT, 0x80, 0x8 ;  /* 0x000000000008781c */ /* 0x000fe20003f4f070 */
[----:B------:R-:W-:Y:S02]  /*3720*/  UIADD3 UR4, UPT, UPT, UR5, 0x1, URZ ;  /* 0x0000000105047890 */ /* 0x000fe4000fffe0ff */
[----:B------:R-:W-:Y:S02]  /*3730*/  UIADD3 UR40, UPT, UPT, UR7, 0x10, URZ ;  /* 0x0000001007287890 */ /* 0x000fe4000fffe0ff */
[----:B------:R-:W-:Y:S01]  /*3740*/  UISETP.NE.AND UP1, UPT, UR4, 0x2, UPT ;  /* 0x000000020400788c */ /* 0x000fe2000bf25270 */
[----:B------:R-:W-:Y:S01]  /*3750*/  PLOP3.LUT P0, PT, PT, PT, UP0, 0x80, 0x8 ;  /* 0x000000000008781c */ /* 0x000fe20003f0f008 */
[----:B------:R-:W-:Y:S02]  /*3760*/  UIADD3 UR37, UPT, UPT, UR37, -0x1, URZ ;  /* 0xffffffff25257890 */ /* 0x000fe4000fffe0ff */
[----:B------:R-:W-:Y:S02]  /*3770*/  USEL UR6, URZ, 0x1, UP1 ;  /* 0x00000001ff067887 */ /* 0x000fe40008800000 */
[----:B------:R-:W-:Y:S01]  /*3780*/  USEL UR39, UR4, URZ, UP1 ;  /* 0x000000ff04277287 */ /* 0x000fe20008800000 */
[----:B------:R-:W-:Y:S01]  /*3790*/  UMOV UR7, 0x40004040 ;  /* 0x4000404000077882 */ /* 0x000fe20000000000 */
[----:B------:R-:W-:Y:S02]  /*37a0*/  UMOV UR35, 0x40004040 ;  /* 0x4000404000237882 */ /* 0x000fe40000000000 */
[----:B------:R-:W-:Y:S01]  /*37b0*/  @UP0 ULEA UR4, UR39, UR41, 0x3 ;  /* 0x0000002927040291 */ /* 0x000fe2000f8e18ff */
[----:B------:R-:W-:Y:S01]  /*37c0*/  LOP3.LUT R8, R8, UR6, RZ, 0x3c, !PT ;  /* 0x0000000608087c12 */ /* 0x000fe2000f8e3cff */
[----:B------:R-:W-:Y:S01]  /*37d0*/  ULEA UR6, UR5, UR44, 0xc ;  /* 0x0000002c05067291 */ /* 0x000fe2000f8e60ff */
[----:B------:R-:W-:Y:S02]  /*37e0*/  UMOV UR33, 0x40004040 ;  /* 0x4000404000217882 */ /* 0x000fe40000000000 */
[----:B-1----:R-:W-:Y:S01]  /*37f0*/  @P0 SHF.L.U32 R0, R8, 0x1f, RZ ;  /* 0x0000001f08000819 */ /* 0x002fe200000006ff */
[----:B------:R-:W-:Y:S02]  /*3800*/  UIADD3 UR34, UPT, UPT, UR6, 0x2, URZ ;  /* 0x0000000206227890 */ /* 0x000fe4000fffe0ff */
[----:B------:R-:W-:Y:S01]  /*3810*/  UIADD3 UR30, UPT, UPT, UR6, 0x4, URZ ;  /* 0x00000004061e7890 */ /* 0x000fe2000fffe0ff */
[----:B------:R2:W3:Y:S01]  /*3820*/  @P0 SYNCS.PHASECHK.TRANS64.TRYWAIT P2, [UR4], R0 ;  /* 0x00000000ff0005a7 */ /* 0x0004e20008041104 */
[----:B------:R-:W-:Y:S02]  /*3830*/  ULEA UR4, UR5, UR43, 0xa ;  /* 0x0000002b05047291 */ /* 0x000fe4000f8e50ff */
[----:B------:R-:W-:Y:S02]  /*3840*/  UIADD3 UR26, UPT, UPT, UR6, 0x6, URZ ;  /* 0x00000006061a7890 */ /* 0x000fe4000fffe0ff */
        /* <DEDUP_REMOVED lines=10> */
[----:B------:R-:W-:Y:S01]  /*38f0*/  UIADD3 UR8, UPT, UPT, UR4, 0x206, URZ ;  /* 0x0000020604087890 */ /* 0x000fe2000fffe0ff */
[----:B------:R-:W-:Y:S01]  /*3900*/  UMOV UR5, 0x40004040 ;  /* 0x4000404000057882 */ /* 0x000fe20000000000 */
[----:B------:R-:W-:Y:S01]  /*3910*/  UMOV UR31, 0x40004040 ;  /* 0x40004040001f7882 */ /* 0x000fe20000000000 */
[----:B------:R1:W-:Y:S01]  /*3920*/  UTCHMMA gdesc[UR4], gdesc[UR6], tmem[UR36], tmem[UR62], idesc[UR63], UP2 ;  /* 0x00ff3e06040075ea */ /* 0x0003e20009000024 */
[----:B------:R-:W-:Y:S01]  /*3930*/  UPLOP3.LUT UP2, UPT, UPT, UPT, UPT, 0x80, 0x8 ;  /* 0x000000000008789c */ /* 0x000fe20003f4f070 */
[----:B------:R2:W-:Y:S01]  /*3940*/  UTCHMMA gdesc[UR32], gdesc[UR34], tmem[UR36], tmem[UR60], idesc[UR61], UPT ;  /* 0x00ff3c22200075ea */ /* 0x0005e2000b800024 */
[----:B------:R-:W-:Y:S01]  /*3950*/  UMOV UR29, 0x40004040 ;  /* 0x40004040001d7882 */ /* 0x000fe20000000000 */
[----:B------:R-:W-:Y:S01]  /*3960*/  UMOV UR27, 0x40004040 ;  /* 0x40004040001b7882 */ /* 0x000fe20000000000 */
        /* <DEDUP_REMOVED lines=12> */
[----:B------:R-:W-:Y:S01]  /*3a30*/  UMOV UR9, 0x40004040 ;  /* 0x4000404000097882 */ /* 0x000fe20000000000 */
[----:B------:R2:W-:Y:S01]  /*3a40*/  UTCHMMA gdesc[UR12], gdesc[UR14], tmem[UR36], tmem[UR50], idesc[UR51], UPT ;  /* 0x00ff320e0c0075ea */ /* 0x0005e2000b800024 */
[----:B------:R2:W-:Y:S01]  /*3a50*/  UTCHMMA gdesc[UR8], gdesc[UR10], tmem[UR36], tmem[UR48], idesc[UR49], UPT ;  /* 0x00ff300a080075ea */ /* 0x0005e2000b800024 */
[----:B------:R2:W-:Y:S01]  /*3a60*/  UTCBAR.MULTICAST [UR40], URZ, UR42 ;  /* 0x000000ff280073e9 */ /* 0x0005e2000800082a */
[----:B-1----:R-:W-:Y:S01]  /*3a70*/  UMOV UR5, UR39 ;  /* 0x0000002700057c82 */ /* 0x002fe20008000000 */
[----:B------:R-:W-:Y:S05]  /*3a80*/  BRA.U UP3, `(.L_x_63) ;  /* 0xfffffffd03007547 */ /* 0x000fea000b83ffff */
.L_x_60:
[----:B------:R-:W-:Y:S01]  /*3a90*/  UIADD3 UR4, UPT, UPT, UR45, 0x1, URZ ;  /* 0x000000012d047890 */ /* 0x000fe2000fffe0ff */
[C---:B------:R-:W-:Y:S01]  /*3aa0*/  ISETP.NE.AND P0, PT, R10.reuse, 0x2, PT ;  /* 0x000000020a00780c */ /* 0x040fe20003f05270 */
[----:B------:R-:W-:Y:S02]  /*3ab0*/  UIADD3 UR5, UPT, UPT, UR46, 0x90, URZ ;  /* 0x000000902e057890 */ /* 0x000fe4000fffe0ff */
[----:B------:R-:W-:Y:S01]  /*3ac0*/  UISETP.NE.AND UP0, UPT, UR4, 0x4, UPT ;  /* 0x000000040400788c */ /* 0x000fe2000bf05270 */
[----:B-12---:R-:W-:Y:S02]  /*3ad0*/  SEL R0, RZ, 0x1, P0 ;  /* 0x00000001ff007807 */ /* 0x006fe40000000000 */
[----:B------:R-:W-:Y:S01]  /*3ae0*/  SEL R10, R10, RZ, P0 ;  /* 0x000000ff0a0a7207 */ /* 0x000fe20000000000 */
[----:B------:R-:W-:Y:S01]  /*3af0*/  USEL UR6, URZ, 0x1, UP0 ;  /* 0x00000001ff067887 */ /* 0x000fe20008000000 */
[----:B------:R-:W-:Y:S01]  /*3b00*/  LOP3.LUT R9, R9, R0, RZ, 0x3c, !PT ;  /* 0x0000000009097212 */ /* 0x000fe200078e3cff */
[----:B------:R-:W-:Y:S01]  /*3b10*/  USEL UR45, UR4, URZ, UP0 ;  /* 0x000000ff042d7287 */ /* 0x000fe20008000000 */
[----:B------:R1:W-:Y:S03]  /*3b20*/  UTCBAR [UR5], URZ ;  /* 0x000000ff050073e9 */ /* 0x0003e600080000ff */
[----:B------:R-:W-:Y:S01]  /*3b30*/  LOP3.LUT R11, R11, UR6, RZ, 0x3c, !PT ;  /* 0x000000060b0b7c12 */ /* 0x000fe2000f8e3cff */
[----:B------:R-:W-:Y:S07]  /*3b40*/  @P1 BRA `(.L_x_64) ;  /* 0xfffffff800381947 */ /* 0x000fee000383ffff */
[----:B------:R-:W2:Y:S01]  /*3b50*/  S2UR UR8, SR_CgaCtaId ;  /* 0x00000000000879c3 */ /* 0x000ea20000008800 */
[----:B------:R-:W-:Y:S01]  /*3b60*/  ELECT P0, URZ, PT ;  /* 0x0000000000ff782f */ /* 0x000fe20003800000 */
[----:B------:R-:W-:Y:S01]  /*3b70*/  IMAD.MOV.U32 R0, RZ, RZ, 0x1 ;  /* 0x00000001ff007424 */ /* 0x000fe200078e00ff */
[----:B------:R-:W-:Y:S01]  /*3b80*/  UIADD3 UR41, UPT, UPT, UR41, 0xb0, URZ ;  /* 0x000000b029297890 */ /* 0x000fe2000fffe0ff */
[----:B------:R-:W-:Y:S01]  /*3b90*/  SHF.L.U32 R3, R11, 0x1f, RZ ;  /* 0x0000001f0b037819 */ /* 0x000fe200000006ff */
[----:B------:R-:W-:-:S03]  /*3ba0*/  UMOV UR4, 0x40 ;  /* 0x0000004000047882 */ /* 0x000fc60000000000 */
[----:B------:R-:W-:Y:S01]  /*3bb0*/  UVIRTCOUNT.DEALLOC.SMPOOL 0x80 ;  /* 0x000000800000784c */ /* 0x000fe20000000000 */
[----:B--2---:R-:W-:Y:S02]  /*3bc0*/  ULEA UR8, UR8, UR4, 0x18 ;  /* 0x0000000408087291 */ /* 0x004fe4000f8ec0ff */
[----:B------:R-:W-:-:S07]  /*3bd0*/  ULEA UR4, UR45, UR41, 0x3 ;  /* 0x000000292d047291 */ /* 0x000fce000f8e18ff */
[----:B------:R2:W-:Y:S02]  /*3be0*/  @P0 STS.U8 [UR8+0x1c], R0 ;  /* 0x00001c00ff000988 */ /* 0x0005e40008000008 */
[----:B------:R-:W4:Y:S02]  /*3bf0*/  SYNCS.PHASECHK.TRANS64.TRYWAIT P0, [UR4], R3 ;  /* 0x00000003ff0075a7 */ /* 0x000f240008001104 */
[----:B--2-4-:R-:W-:Y:S05]  /*3c00*/  @!P0 BRA `(.L_x_65) ;  /* 0x0000007000408947 */ /* 0x014fea0003800000 */
.L_x_188:
[----:B------:R-:W-:-:S04]  /*3c10*/  UIADD3 UR4, UPT, UPT, UR45, 0x1, URZ ;  /* 0x000000012d047890 */ /* 0x000fc8000fffe0ff */
[----:B------:R-:W-:-:S04]  /*3c20*/  UISETP.NE.AND UP0, UPT, UR4, 0x4, UPT ;  /* 0x000000040400788c */ /* 0x000fc8000bf05270 */
[----:B------:R-:W-:Y:S02]  /*3c30*/  USEL UR6, URZ, 0x1, UP0 ;  /* 0x00000001ff067887 */ /* 0x000fe40008000000 */
[----:B------:R-:W-:-:S04]  /*3c40*/  USEL UR4, UR4, URZ, UP0 ;  /* 0x000000ff04047287 */ /* 0x000fc80008000000 */
[----:B-1----:R-:W-:Y:S01]  /*3c50*/  ULEA UR5, UR4, UR41, 0x3 ;  /* 0x0000002904057291 */ /* 0x002fe2000f8e18ff */
[----:B------:R-:W-:-:S04]  /*3c60*/  LOP3.LUT R2, R11, UR6, RZ, 0x3c, !PT ;  /* 0x000000060b027c12 */ /* 0x000fc8000f8e3cff */
[----:B--2---:R-:W-:-:S04]  /*3c70*/  SHF.L.U32 R3, R2, 0x1f, RZ ;  /* 0x0000001f02037819 */ /* 0x004fc800000006ff */
[----:B------:R-:W1:Y:S02]  /*3c80*/  SYNCS.PHASECHK.TRANS64.TRYWAIT P0, [UR5], R3 ;  /* 0x00000003ff0075a7 */ /* 0x000e640008001105 */
[----:B-1----:R-:W-:Y:S05]  /*3c90*/  @!P0 BRA `(.L_x_66) ;  /* 0x0000007000348947 */ /* 0x002fea0003800000 */
.L_x_190:
[----:B------:R-:W-:-:S04]  /*3ca0*/  UIADD3 UR4, UPT, UPT, UR4, 0x1, URZ ;  /* 0x0000000104047890 */ /* 0x000fc8000fffe0ff */
[----:B------:R-:W-:-:S04]  /*3cb0*/  UISETP.NE.AND UP0, UPT, UR4, 0x4, UPT ;  /* 0x000000040400788c */ /* 0x000fc8000bf05270 */
[----:B------:R-:W-:Y:S02]  /*3cc0*/  USEL UR6, URZ, 0x1, UP0 ;  /* 0x00000001ff067887 */ /* 0x000fe40008000000 */
[----:B------:R-:W-:-:S04]  /*3cd0*/  USEL UR4, UR4, URZ, UP0 ;  /* 0x000000ff04047287 */ /* 0x000fc80008000000 */
[----:B------:R-:W-:Y:S01]  /*3ce0*/  ULEA UR5, UR4, UR41, 0x3 ;  /* 0x0000002904057291 */ /* 0x000fe2000f8e18ff */
[----:B------:R-:W-:-:S04]  /*3cf0*/  LOP3.LUT R2, R2, UR6, RZ, 0x3c, !PT ;  /* 0x0000000602027c12 */ /* 0x000fc8000f8e3cff */
[----:B-1----:R-:W-:-:S04]  /*3d00*/  SHF.L.U32 R3, R2, 0x1f, RZ ;  /* 0x0000001f02037819 */ /* 0x002fc800000006ff */
[----:B------:R-:W1:Y:S02]  /*3d10*/  SYNCS.PHASECHK.TRANS64.TRYWAIT P0, [UR5], R3 ;  /* 0x00000003ff0075a7 */ /* 0x000e640008001105 */
[----:B-1----:R-:W-:Y:S05]  /*3d20*/  @!P0 BRA `(.L_x_67) ;  /* 0x0000007000288947 */ /* 0x002fea0003800000 */
.L_x_192:
[----:B------:R-:W-:-:S04]  /*3d30*/  UIADD3 UR4, UPT, UPT, UR4, 0x1, URZ ;  /* 0x0000000104047890 */ /* 0x000fc8000fffe0ff */
[----:B------:R-:W-:-:S04]  /*3d40*/  UISETP.NE.AND UP0, UPT, UR4, 0x4, UPT ;  /* 0x000000040400788c */ /* 0x000fc8000bf05270 */
[----:B------:R-:W-:Y:S02]  /*3d50*/  USEL UR5, URZ, 0x1, UP0 ;  /* 0x00000001ff057887 */ /* 0x000fe40008000000 */
[----:B------:R-:W-:-:S04]  /*3d60*/  USEL UR4, UR4, URZ, UP0 ;  /* 0x000000ff04047287 */ /* 0x000fc80008000000 */
[----:B------:R-:W-:Y:S01]  /*3d70*/  ULEA UR4, UR4, UR41, 0x3 ;  /* 0x0000002904047291 */ /* 0x000fe2000f8e18ff */
[----:B-1----:R-:W-:-:S04]  /*3d80*/  LOP3.LUT R3, R2, UR5, RZ, 0x3c, !PT ;  /* 0x0000000502037c12 */ /* 0x002fc8000f8e3cff */
[----:B------:R-:W-:-:S04]  /*3d90*/  SHF.L.U32 R3, R3, 0x1f, RZ ;  /* 0x0000001f03037819 */ /* 0x000fc800000006ff */
[----:B------:R-:W1:Y:S02]  /*3da0*/  SYNCS.PHASECHK.TRANS64.TRYWAIT P0, [UR4], R3 ;  /* 0x00000003ff0075a7 */ /* 0x000e640008001104 */
[----:B-1----:R-:W-:Y:S05]  /*3db0*/  @!P0 BRA `(.L_x_68) ;  /* 0x00000070001c8947 */ /* 0x002fea0003800000 */
.L_x_194:
[----:B------:R-:W-:Y:S01]  /*3dc0*/  NOP ;  /* 0x0000000000007918 */ /* 0x000fe20000000000 */
[----:B-1----:R-:W1:Y:S01]  /*3dd0*/  LDS R0, [UR8+0x14] ;  /* 0x00001408ff007984 */ /* 0x002e620008000800 */
[----:B------:R-:W-:Y:S01]  /*3de0*/  ULOP3.LUT UR4, UR65, 0xffff, URZ, 0xc0, !UPT ;  /* 0x0000ffff41047892 */ /* 0x000fe2000f8ec0ff */
[----:B------:R-:W-:Y:S01]  /*3df0*/  UMOV UR5, 0xffff ;  /* 0x0000ffff00057882 */ /* 0x000fe20000000000 */
[----:B------:R-:W-:Y:S02]  /*3e00*/  UMOV UR6, 0x1 ;  /* 0x0000000100067882 */ /* 0x000fe40000000000 */
[----:B------:R-:W-:-:S04]  /*3e10*/  USHF.R.U32.HI UR4, URZ, 0x5, UR4 ;  /* 0x00000005ff047899 */ /* 0x000fc80008011604 */
[----:B------:R-:W-:Y:S02]  /*3e20*/  USHF.L.U32 UR5, UR5, UR4, URZ ;  /* 0x0000000405057299 */ /* 0x000fe400080006ff */
[----:B------:R-:W-:-:S04]  /*3e30*/  USHF.L.U32 UR4, UR6, UR4, URZ ;  /* 0x0000000406047299 */ /* 0x000fc800080006ff */
[----:B-1----:R-:W-:-:S04]  /*3e40*/  LOP3.LUT R0, R0, UR5, RZ, 0xc0, !PT ;  /* 0x0000000500007c12 */ /* 0x002fc8000f8ec0ff */
[----:B------:R-:W-:-:S13]  /*3e50*/  ISETP.NE.AND P0, PT, R0, UR5, PT ;  /* 0x0000000500007c0c */ /* 0x000fda000bf05270 */
[----:B------:R-:W-:Y:S05]  /*3e60*/  @P0 BRA `(.L_x_69) ;  /* 0x0000000000580947 */ /* 0x000fea0003800000 */
[----:B------:R-:W1:Y:S02]  /*3e70*/  LDS R0, [UR8+0x18] ;  /* 0x00001808ff007984 */ /* 0x000e640008000800 */
[----:B-1----:R-:W-:-:S04]  /*3e80*/  LOP3.LUT R0, R0, UR4, RZ, 0xc0, !PT ;  /* 0x0000000400007c12 */ /* 0x002fc8000f8ec0ff */
[----:B------:R-:W-:-:S13]  /*3e90*/  ISETP.NE.AND P0, PT, R0, UR4, PT ;  /* 0x0000000400007c0c */ /* 0x000fda000bf05270 */
[----:B------:R-:W-:Y:S05]  /*3ea0*/  @P0 BRA `(.L_x_70) ;  /* 0x00000000003c0947 */ /* 0x000fea0003800000 */
[----:B------:R-:W1:Y:S01]  /*3eb0*/  S2R R2, SR_LANEID ;  /* 0x0000000000027919 */ /* 0x000e620000000000 */
[----:B------:R-:W-:Y:S01]  /*3ec0*/  ULOP3.LUT UR5, URZ, UR5, URZ, 0x33, !UPT ;  /* 0x00000005ff057292 */ /* 0x000fe2000f8e33ff */
[----:B------:R-:W-:Y:S01]  /*3ed0*/  LOP3.LUT R4, RZ, UR4, RZ, 0x33, !PT ;  /* 0x00000004ff047c12 */ /* 0x000fe2000f8e33ff */
[----:B------:R-:W-:Y:S02]  /*3ee0*/  VOTEU.ANY UR4, UPT, PT ;  /* 0x0000000000047886 */ /* 0x000fe400038e0100 */
[----:B------:R-:W-:Y:S01]  /*3ef0*/  UFLO.U32 UR4, UR4 ;  /* 0x00000004000472bd */ /* 0x000fe200080e0000 */
[----:B------:R-:W2:Y:S01]  /*3f00*/  REDUX UR6, R4 ;  /* 0x00000000040673c4 */ /* 0x000ea20000000000 */
[----:B------:R-:W-:-:S06]  /*3f10*/  IMAD.U32 R0, RZ, RZ, UR5 ;  /* 0x00000005ff007e24 */ /* 0x000fcc000f8e00ff */
[----:B------:R4:W-:Y:S01]  /*3f20*/  UTCATOMSWS.AND URZ, UR5 ;  /* 0x0000000500ff79e3 */ /* 0x0009e20008000000 */
[----:B------:R-:W3:Y:S01]  /*3f30*/  REDUX UR7, R0 ;  /* 0x00000000000773c4 */ /* 0x000ee20000000000 */
[----:B-1----:R-:W-:Y:S01]  /*3f40*/  ISETP.EQ.U32.AND P0, PT, R2, UR4, PT ;  /* 0x0000000402007c0c */ /* 0x002fe2000bf02070 */
[----:B--2---:R-:W-:Y:S01]  /*3f50*/  IMAD.U32 R2, RZ, RZ, UR6 ;  /* 0x00000006ff027e24 */ /* 0x004fe2000f8e00ff */
[----:B---3--:R-:W-:-:S11]  /*3f60*/  MOV R3, UR7 ;  /* 0x0000000700037c02 */ /* 0x008fd60008000f00 */
[----:B------:R4:W-:Y:S04]  /*3f70*/  @P0 ATOMS.AND RZ, [UR8+0x14], R3 ;  /* 0x00001403ffff098c */ /* 0x0009e8000a800008 */
[----:B------:R4:W-:Y:S01]  /*3f80*/  @P0 ATOMS.AND RZ, [UR8+0x18], R2 ;  /* 0x00001802ffff098c */ /* 0x0009e2000a800008 */
[----:B------:R-:W-:Y:S05]  /*3f90*/  BRA `(.L_x_71) ;  /* 0x0000000000147947 */ /* 0x000fea0003800000 */
.L_x_70:
[----:B------:R-:W-:Y:S02]  /*3fa0*/  MOV R2, 0x3fc0 ;  /* 0x00003fc000027802 */ /* 0x000fe40000000f00 */
[----:B---3-5:R-:W-:Y:S05]  /*3fb0*/  CALL.REL.NOINC `($__internal_0_$__cuda_sm10x_tcgen05_guardrail_trap_col_being_dealloced_not_returned_by_alloc) ;  /* 0x0000007400b47944 */ /* 0x028fea0003c00000 */
[----:B------:R-:W-:Y:S05]  /*3fc0*/  BRA `(.L_x_71) ;  /* 0x0000000000087947 */ /* 0x000fea0003800000 */
.L_x_69:
[----:B------:R-:W-:Y:S02]  /*3fd0*/  MOV R2, 0x3ff0 ;  /* 0x00003ff000027802 */ /* 0x000fe40000000f00 */
[----:B---3-5:R-:W-:Y:S05]  /*3fe0*/  CALL.REL.NOINC `($__internal_2_$__cuda_sm10x_tcgen05_guardrail_trap_unallocated_columns_being_dealloced) ;  /* 0x0000007400c07944 */ /* 0x028fea0003c00000 */
.L_x_71:
[----:B------:R-:W-:Y:S01]  /*3ff0*/  NOP ;  /* 0x0000000000007918 */ /* 0x000fe20000000000 */
[----:B----4-:R-:W-:Y:S05]  /*4000*/  EXIT ;  /* 0x000000000000794d */ /* 0x010fea0003800000 */
.L_x_53:
[----:B------:R-:W-:-:S09]  /*4010*/  UISETP.NE.OR UP0, UPT, UR17, 0x3, !UP3 ;  /* 0x000000031100788c */ /* 0x000fd2000df05670 */
[----:B------:R-:W-:Y:S05]  /*4020*/  BRA.U UP0, `(.L_x_72) ;  /* 0x0000001500d47547 */ /* 0x000fea000b800000 */
[----:B------:R-:W1:Y:S01]  /*4030*/  LDCU UR37, c[0x0][0x370] ;  /* 0x00006e00ff2577ac */ /* 0x000e620008000800 */
[----:B------:R-:W2:Y:S01]  /*4040*/  LDC.64 R16, c[0x0][0x348] ;  /* 0x0000d200ff107b82 */ /* 0x000ea20000000a00 */
[----:B------:R-:W-:Y:S01]  /*4050*/  HFMA2 R14, -RZ, RZ, 0, 0 ;  /* 0x00000000ff0e7431 */ /* 0x000fe200000001ff */
[----:B------:R-:W-:Y:S01]  /*4060*/  MOV R13, RZ ;  /* 0x000000ff000d7202 */ /* 0x000fe20000000f00 */
[----:B------:R-:W1:Y:S01]  /*4070*/  LDCU.128 UR48, c[0x0][0xb10] ;  /* 0x00016200ff3077ac */ /* 0x000e620008000c00 */
[----:B------:R-:W-:Y:S01]  /*4080*/  HFMA2 R7, -RZ, RZ, 0, 0.0078125 ;  /* 0x00002000ff077431 */ /* 0x000fe200000001ff */
[----:B------:R-:W3:Y:S03]  /*4090*/  LDCU UR31, c[0x0][0x374] ;  /* 0x00006e80ff1f77ac */ /* 0x000ee60008000800 */
[----:B------:R-:W4:Y:S01]  /*40a0*/  LDC.64 R2, c[0x0][0x888] ;  /* 0x00022200ff027b82 */ /* 0x000f220000000a00 */
[----:B------:R-:W3:Y:S01]  /*40b0*/  LDCU UR15, c[0x0][0xb0c] ;  /* 0x00016180ff0f77ac */ /* 0x000ee20008000800 */
[----:B------:R-:W2:Y:S06]  /*40c0*/  LDCU UR47, c[0x0][0xb20] ;  /* 0x00016400ff2f77ac */ /* 0x000eac0008000800 */
[----:B------:R-:W4:Y:S01]  /*40d0*/  LDC.64 R4, c[0x0][0x890] ;  /* 0x00022400ff047b82 */ /* 0x000f220000000a00 */
[----:B------:R-:W2:Y:S01]  /*40e0*/  LDCU UR4, c[0x0][0xb30] ;  /* 0x00016600ff0477ac */ /* 0x000ea20008000800 */
[----:B-1----:R-:W-:-:S02]  /*40f0*/  UIMAD.WIDE.U32 UR6, UR37, UR48, URZ ;  /* 0x00000030250672a5 */ /* 0x002fc4000f8e00ff */
[----:B---3--:R-:W-:Y:S01]  /*4100*/  UIMAD.WIDE.U32 UR8, UR31, UR51, URZ ;  /* 0x000000331f0872a5 */ /* 0x008fe2000f8e00ff */
[----:B------:R-:W-:Y:S01]  /*4110*/  UMOV UR21, 0x400 ;  /* 0x0000040000157882 */ /* 0x000fe20000000000 */
[----:B------:R-:W-:Y:S02]  /*4120*/  UPLOP3.LUT UP1, UPT, UPT, UPT, UPT, 0x40, 0x4 ;  /* 0x000000000004789c */ /* 0x000fe40003f2e870 */
[----:B------:R-:W-:Y:S01]  /*4130*/  ULEA UR21, UR52, UR21, 0x18 ;  /* 0x0000001534157291 */ /* 0x000fe2000f8ec0ff */
[----:B------:R-:W-:Y:S02]  /*4140*/  UMOV UR6, UR7 ;  /* 0x0000000700067c82 */ /* 0x000fe40008000000 */
[----:B------:R-:W-:Y:S01]  /*4150*/  UMOV UR38, UR9 ;  /* 0x0000000900267c82 */ /* 0x000fe20008000000 */
[----:B------:R-:W-:Y:S02]  /*4160*/  UISETP.GE.AND UP0, UPT, UR45, 0x1, UPT ;  /* 0x000000012d00788c */ /* 0x000fe4000bf06270 */
[----:B------:R-:W-:Y:S01]  /*4170*/  UISETP.NE.AND UP4, UPT, UR45, 0x1, UPT ;  /* 0x000000012d00788c */ /* 0x000fe2000bf85270 */
[----:B------:R-:W1:Y:S01]  /*4180*/  LDCU.64 UR22, c[0x0][0xb28] ;  /* 0x00016500ff1677ac */ /* 0x000e620008000a00 */
[----:B------:R-:W-:-:S02]  /*4190*/  UISETP.NE.AND UP6, UPT, UR15, 0x1, UPT ;  /* 0x000000010f00788c */ /* 0x000fc4000bfc5270 */
[----:B------:R-:W-:Y:S02]  /*41a0*/  UISETP.NE.AND UP5, UPT, UR50, 0x1, UPT ;  /* 0x000000013200788c */ /* 0x000fe4000bfa5270 */
[----:B------:R-:W-:Y:S02]  /*41b0*/  UIADD3 UR41, UPT, UPT, UR21, 0x20, URZ ;  /* 0x0000002015297890 */ /* 0x000fe4000fffe0ff */
[----:B------:R-:W-:Y:S02]  /*41c0*/  UIADD3 UR33, UPT, UPT, UR21, 0x28, URZ ;  /* 0x0000002815217890 */ /* 0x000fe4000fffe0ff */
[----:B------:R-:W-:Y:S02]  /*41d0*/  UIADD3 UR25, UPT, UPT, UR21, 0x30, URZ ;  /* 0x0000003015197890 */ /* 0x000fe4000fffe0ff */
[----:B------:R-:W-:Y:S02]  /*41e0*/  UIADD3 UR17, UPT, UPT, UR21, 0x38, URZ ;  /* 0x0000003815117890 */ /* 0x000fe4000fffe0ff */
[----:B------:R-:W-:-:S02]  /*41f0*/  USHF.R.U32.HI UR39, URZ, UR49, UR6 ;  /* 0x00000031ff277299 */ /* 0x000fc40008011606 */
[----:B--2---:R-:W-:Y:S02]  /*4200*/  USHF.R.U32.HI UR38, URZ, UR47, UR38 ;  /* 0x0000002fff267299 */ /* 0x004fe40008011626 */
[----:B------:R-:W-:-:S11]  /*4210*/  UISETP.NE.AND UP3, UPT, UR4, 0x1, UPT ;  /* 0x000000010400788c */ /* 0x000fd6000bf65270 */
.L_x_87:
[C---:B------:R-:W-:Y:S02]  /*4220*/  LEA R12, R14.reuse, UR21, 0x3 ;  /* 0x000000150e0c7c11 */ /* 0x040fe4000f8e18ff */
[----:B------:R-:W-:Y:S02]  /*4230*/  SHF.L.U32 R9, R13, 0x1f, RZ ;  /* 0x0000001f0d097819 */ /* 0x000fe400000006ff */
[----:B------:R-:W-:Y:S02]  /*4240*/  LEA R10, R14, UR21, 0x4 ;  /* 0x000000150e0a7c11 */ /* 0x000fe4000f8e20ff */
[----:B--2---:R-:W2:Y:S02]  /*4250*/  SYNCS.PHASECHK.TRANS64.TRYWAIT P0, [R12+URZ+0x70], R9 ;  /* 0x000070090c0075a7 */ /* 0x004ea400080011ff */
[----:B--2---:R-:W-:Y:S05]  /*4260*/  @!P0 BRA `(.L_x_73) ;  /* 0x0000006c00088947 */ /* 0x004fea0003800000 */
.L_x_195:
[----:B--2---:R-:W2:Y:S01]  /*4270*/  LDS.128 R8, [R10+0x100] ;  /* 0x000100000a087984 */ /* 0x004ea20000000c00 */
[----:B------:R-:W-:Y:S01]  /*4280*/  UISETP.GE.AND UP0, UPT, UR45, 0x1, UPT ;  /* 0x000000012d00788c */ /* 0x000fe2000bf06270 */
[----:B------:R-:W-:Y:S01]  /*4290*/  @!PT LDS RZ, [RZ] ;  /* 0x00000000fffff984 */ /* 0x000fe20000000800 */
[----:B------:R-:W-:Y:S01]  /*42a0*/  @!PT LDS RZ, [RZ] ;  /* 0x00000000fffff984 */ /* 0x000fe20000000800 */
[----:B------:R-:W-:Y:S01]  /*42b0*/  @!PT LDS RZ, [RZ] ;  /* 0x00000000fffff984 */ /* 0x000fe20000000800 */
[----:B------:R-:W-:Y:S01]  /*42c0*/  @!PT LDS RZ, [RZ] ;  /* 0x00000000fffff984 */ /* 0x000fe20000000800 */
[----:B------:R3:W-:Y:S06]  /*42d0*/  MEMBAR.ALL.CTA ;  /* 0x0000000000007992 */ /* 0x0007ec0000008000 */
[----:B---3--:R-:W3:Y:S01]  /*42e0*/  FENCE.VIEW.ASYNC.S ;  /* 0x00000000000073c6 */ /* 0x008ee20000000000 */
[----:B--2---:R-:W-:Y:S11]  /*42f0*/  LOP3.LUT P0, RZ, R10, 0x1, RZ, 0xc0, !PT ;  /* 0x000000010aff7812 */ /* 0x004ff6000780c0ff */
[----:B------:R-:W-:Y:S02]  /*4300*/  @!UPT UIADD3 URZ, UPT, UPT, URZ, URZ, URZ ;  /* 0x000000fffffff290 */ /* 0x000fe4000fffe0ff */
[----:B---3--:R-:W-:Y:S01]  /*4310*/  VOTEU.ANY UP2, P0 ;  /* 0x0000000000ff7886 */ /* 0x008fe20000040100 */
[----:B------:R-:W-:Y:S11]  /*4320*/  PLOP3.LUT P0, PT, PT, PT, UP2, 0x80, 0x8 ;  /* 0x000000000008781c */ /* 0x000ff60003f0f028 */
[----:B------:R-:W-:Y:S02]  /*4330*/  @!UPT UIADD3 URZ, UPT, UPT, URZ, URZ, URZ ;  /* 0x000000fffffff290 */ /* 0x000fe4000fffe0ff */
[----:B------:R-:W-:Y:S02]  /*4340*/  @P0 SHF.R.U32.HI R0, RZ, 0x10, R9 ;  /* 0x00000010ff000819 */ /* 0x000fe40000011609 */
[----:B------:R-:W-:Y:S02]  /*4350*/  @P0 MOV R6, R8 ;  /* 0x0000000800060202 */ /* 0x000fe40000000f00 */
[----:B------:R-:W-:Y:S01]  /*4360*/  @P0 R2UR UR4, R0 ;  /* 0x00000000000402ca */ /* 0x000fe200000e0000 */
[----:B------:R-:W-:Y:S01]  /*4370*/  VIADD R0, R12, 0x80 ;  /* 0x000000800c007836 */ /* 0x000fe20000000000 */
[----:B------:R-:W-:Y:S02]  /*4380*/  @P0 LOP3.LUT R8, R9, 0xffff, RZ, 0xc0, !PT ;  /* 0x0000ffff09080812 */ /* 0x000fe400078ec0ff */
[----:B------:R-:W-:Y:S02]  /*4390*/  @P0 R2UR UR6, R6 ;  /* 0x00000000060602ca */ /* 0x000fe400000e0000 */
[----:B------:R-:W-:Y:S02]  /*43a0*/  PRMT R0, RZ, 0x654, R0 ;  /* 0x00000654ff007816 */ /* 0x000fe40000000000 */
[----:B------:R-:W-:Y:S02]  /*43b0*/  @P0 R2UR UR5, R8 ;  /* 0x00000000080502ca */ /* 0x000fe400000e0000 */
[----:B------:R2:W-:Y:S03]  /*43c0*/  SYNCS.ARRIVE.TRANS64.RED.A1T0 RZ, [R0+URZ], RZ ;  /* 0x000000ff00ff79a7 */ /* 0x0005e600081004ff */
[----:B------:R-:W-:Y:S04]  /*43d0*/  @UP2 UMOV UR30, UR4 ;  /* 0x00000004001e2c82 */ /* 0x000fe80008000000 */
[----:B------:R-:W-:Y:S04]  /*43e0*/  @UP2 UMOV UR14, UR6 ;  /* 0x00000006000e2c82 */ /* 0x000fe80008000000 */
[----:B------:R-:W-:Y:S01]  /*43f0*/  @UP2 UMOV UR13, UR5 ;  /* 0x00000005000d2c82 */ /* 0x000fe20008000000 */
[----:B------:R-:W-:Y:S05]  /*4400*/  BRA.U !UP0, `(.L_x_74) ;  /* 0x0000000108a47547 */ /* 0x000fea000b800000 */
[----:B------:R-:W-:Y:S02]  /*4410*/  UIMAD.WIDE.U32 UR18, UR13, UR51, URZ ;  /* 0x000000330d1272a5 */ /* 0x000fe4000f8e00ff */
[----:B------:R-:W-:Y:S02]  /*4420*/  UIMAD.WIDE.U32 UR26, UR14, UR48, URZ ;  /* 0x000000300e1a72a5 */ /* 0x000fe4000f8e00ff */
[----:B------:R-:W-:Y:S02]  /*4430*/  USEL UR4, UR31, UR38, !UP5 ;  /* 0x000000261f047287 */ /* 0x000fe4000e800000 */
[----:B------:R-:W-:Y:S02]  /*4440*/  USEL UR7, UR37, UR39, !UP6 ;  /* 0x0000002725077287 */ /* 0x000fe4000f000000 */
[----:B-1----:R-:W-:Y:S02]  /*4450*/  UIMAD.WIDE.U32 UR8, UR4, UR22, URZ ;  /* 0x00000016040872a5 */ /* 0x002fe4000f8e00ff */
[----:B------:R-:W-:Y:S01]  /*4460*/  UIMAD.WIDE.U32 UR10, UR7, UR22, URZ ;  /* 0x00000016070a72a5 */ /* 0x000fe2000f8e00ff */
[----:B------:R-:W-:Y:S02]  /*4470*/  UMOV UR5, UR19 ;  /* 0x0000001300057c82 */ /* 0x000fe40008000000 */
[----:B------:R-:W-:Y:S03]  /*4480*/  USHF.R.U32.HI UR6, URZ, UR47, UR5 ;  /* 0x0000002fff067299 */ /* 0x000fe60008011605 */
[----:B------:R-:W-:Y:S01]  /*4490*/  UMOV UR5, UR27 ;  /* 0x0000001b00057c82 */ /* 0x000fe20008000000 */
[----:B------:R-:W-:Y:S02]  /*44a0*/  USEL UR6, UR13, UR6, !UP5 ;  /* 0x000000060d067287 */ /* 0x000fe4000e800000 */
[----:B------:R-:W-:Y:S03]  /*44b0*/  USHF.R.U32.HI UR12, URZ, UR49, UR5 ;  /* 0x00000031ff0c7299 */ /* 0x000fe60008011605 */
[----:B------:R-:W-:Y:S02]  /*44c0*/  UMOV UR5, UR9 ;  /* 0x0000000900057c82 */ /* 0x000fe40008000000 */
[----:B------:R-:W-:Y:S03]  /*44d0*/  @UP4 USHF.R.U32.HI UR4, URZ, UR23, UR5 ;  /* 0x00000017ff044299 */ /* 0x000fe60008011605 */
[----:B------:R-:W-:Y:S01]  /*44e0*/  UMOV UR5, UR11 ;  /* 0x0000000b00057c82 */ /* 0x000fe20008000000 */
[----:B------:R-:W-:Y:S02]  /*44f0*/  UIMAD UR4, UR45, UR4, URZ ;  /* 0x000000042d0472a4 */ /* 0x000fe4000f8e02ff */
[----:B------:R-:W-:Y:S02]  /*4500*/  @UP4 USHF.R.U32.HI UR7, URZ, UR23, UR5 ;  /* 0x00000017ff074299 */ /* 0x000fe40008011605 */
[----:B------:R-:W-:Y:S02]  /*4510*/  UIMAD.WIDE.U32 UR10, UR6, UR22, URZ ;  /* 0x00000016060a72a5 */ /* 0x000fe4000f8e00ff */
[----:B------:R-:W-:Y:S02]  /*4520*/  USEL UR5, UR14, UR12, !UP6 ;  /* 0x0000000c0e057287 */ /* 0x000fe4000f000000 */
[----:B------:R-:W-:Y:S02]  /*4530*/  UIMAD UR8, UR45, UR7, URZ ;  /* 0x000000072d0872a4 */ /* 0x000fe4000f8e02ff */
[----:B------:R-:W-:Y:S03]  /*4540*/  UISETP.GE.AND UP0, UPT, UR6, UR4, UPT ;  /* 0x000000040600728c */ /* 0x000fe6000bf06270 */
[----:B------:R-:W-:Y:S01]  /*4550*/  UMOV UR4, UR11 ;  /* 0x0000000b00047c82 */ /* 0x000fe20008000000 */
[----:B------:R-:W-:Y:S02]  /*4560*/  UISETP.GE.OR UP0, UPT, UR5, UR8, UP0 ;  /* 0x000000080500728c */ /* 0x000fe40008706670 */
[----:B------:R-:W-:Y:S02]  /*4570*/  USHF.R.U32.HI UR4, URZ, UR23, UR4 ;  /* 0x00000017ff047299 */ /* 0x000fe40008011604 */
[----:B------:R-:W-:Y:S02]  /*4580*/  UIMAD.WIDE.U32 UR8, UR5, UR22, URZ ;  /* 0x00000016050872a5 */ /* 0x000fe4000f8e00ff */
[----:B------:R-:W-:Y:S04]  /*4590*/  USEL UR10, UR6, UR4, !UP4 ;  /* 0x00000004060a7287 */ /* 0x000fe8000e000000 */
[----:B------:R-:W-:Y:S01]  /*45a0*/  UIADD3 UR11, UPT, UPT, -UR10, URZ, URZ ;  /* 0x000000ff0a0b7290 */ /* 0x000fe2000fffe1ff */
[----:B------:R-:W-:Y:S02]  /*45b0*/  @!UP0 UMOV UR4, UR9 ;  /* 0x0000000900048c82 */ /* 0x000fe40008000000 */
[----:B------:R-:W-:Y:S02]  /*45c0*/  @!UP0 USHF.R.U32.HI UR4, URZ, UR23, UR4 ;  /* 0x00000017ff048299 */ /* 0x000fe40008011604 */
[----:B------:R-:W-:Y:S02]  /*45d0*/  UIMAD UR8, UR45, UR11, UR6 ;  /* 0x0000000b2d0872a4 */ /* 0x000fe4000f8e0206 */
[----:B------:R-:W-:Y:S04]  /*45e0*/  @!UP0 USEL UR4, UR5, UR4, !UP4 ;  /* 0x0000000405048287 */ /* 0x000fe8000e000000 */
[----:B------:R-:W-:Y:S02]  /*45f0*/  @!UP0 UIMAD UR7, UR7, UR8, UR4 ;  /* 0x00000008070782a4 */ /* 0x000fe4000f8e0204 */
[----:B------:R-:W-:Y:S02]  /*4600*/  @!UP0 UIADD3 UR9, UPT, UPT, UR10, -UR4, URZ ;  /* 0x800000040a098290 */ /* 0x000fe4000fffe0ff */
[----:B------:R-:W-:Y:S02]  /*4610*/  UIADD3 UR8, UPT, UPT, -UR6, URZ, URZ ;  /* 0x000000ff06087290 */ /* 0x000fe4000fffe1ff */
[----:B------:R-:W-:Y:S02]  /*4620*/  UIADD3 UR4, UPT, UPT, -UR5, URZ, URZ ;  /* 0x000000ff05047290 */ /* 0x000fe4000fffe1ff */
[----:B------:R-:W-:Y:S03]  /*4630*/  @!UP0 UIMAD UR6, UR9, UR45, UR5 ;  /* 0x0000002d090682a4 */ /* 0x000fe6000f8e0205 */
[----:B------:R-:W-:Y:S01]  /*4640*/  @!UP0 UMOV UR5, UR7 ;  /* 0x0000000700058c82 */ /* 0x000fe20008000000 */
[----:B------:R-:W-:Y:S02]  /*4650*/  UIMAD UR7, UR15, UR4, UR14 ;  /* 0x000000040f0772a4 */ /* 0x000fe4000f8e020e */
[----:B------:R-:W-:Y:S02]  /*4660*/  UIMAD UR4, UR50, UR8, UR13 ;  /* 0x00000008320472a4 */ /* 0x000fe4000f8e020d */
[----:B------:R-:W-:Y:S02]  /*4670*/  UIMAD UR14, UR5, UR15, UR7 ;  /* 0x0000000f050e72a4 */ /* 0x000fe4000f8e0207 */
[----:B------:R-:W-:Y:S11]  /*4680*/  UIMAD UR13, UR6, UR50, UR4 ;  /* 0x00000032060d72a4 */ /* 0x000ff6000f8e0204 */
[----:B------:R-:W-:Y:S01]  /*4690*/  @!UPT UIADD3 URZ, UPT, UPT, URZ, URZ, URZ ;  /* 0x000000fffffff290 */ /* 0x000fe2000fffe0ff */
.L_x_74:
[----:B------:R-:W3:Y:S01]  /*46a0*/  @!UP3 LDCU.128 UR8, c[0x0][0xb10] ;  /* 0x00016200ff08b7ac */ /* 0x000ee20008000c00 */
[----:B------:R-:W-:Y:S01]  /*46b0*/  IMAD.MOV.U32 R10, RZ, RZ, 0x1 ;  /* 0x00000001ff0a7424 */ /* 0x000fe200078e00ff */
[C---:B----4-:R-:W-:Y:S02]  /*46c0*/  ISETP.NE.U32.AND P1, PT, R4.reuse, RZ, PT ;  /* 0x000000ff0400720c */ /* 0x050fe40003f25070 */
[----:B------:R-:W-:Y:S02]  /*46d0*/  ISETP.NE.U32.AND P0, PT, R4, RZ, PT ;  /* 0x000000ff0400720c */ /* 0x000fe40003f05070 */
[C---:B------:R-:W-:Y:S01]  /*46e0*/  ISETP.NE.AND.EX P1, PT, R5.reuse, RZ, PT, P1 ;  /* 0x000000ff0500720c */ /* 0x040fe20003f25310 */
[----:B------:R-:W4:Y:S01]  /*46f0*/  @!UP3 LDCU UR5, c[0x0][0xb0c] ;  /* 0x00016180ff05b7ac */ /* 0x000f220008000800 */
[----:B------:R-:W-:Y:S02]  /*4700*/  ISETP.NE.AND.EX P0, PT, R5, RZ, PT, P0 ;  /* 0x000000ff0500720c */ /* 0x000fe40003f05300 */
[----:B------:R-:W-:Y:S01]  /*4710*/  SHF.L.U32 R10, R10, 0x1f, RZ ;  /* 0x0000001f0a0a7819 */ /* 0x000fe200000006ff */
[----:B------:R-:W-:Y:S02]  /*4720*/  USHF.L.U32 UR43, UR16, 0x6, URZ ;  /* 0x00000006102b7899 */ /* 0x000fe400080006ff */
[----:B------:R-:W-:Y:S02]  /*4730*/  USHF.L.U32 UR42, UR20, 0x8, URZ ;  /* 0x00000008142a7899 */ /* 0x000fe400080006ff */
[----:B---3--:R-:W-:Y:S07]  /*4740*/  UIMAD.WIDE.U32 UR6, UR14, UR8, URZ ;  /* 0x000000080e0672a5 */ /* 0x008fee000f8e00ff */
[----:B------:R-:W-:Y:S01]  /*4750*/  @!UP3 UMOV UR4, UR7 ;  /* 0x000000070004bc82 */ /* 0x000fe20008000000 */
[----:B----4-:R-:W-:Y:S02]  /*4760*/  @!UP3 UISETP.NE.AND UP0, UPT, UR5, 0x1, UPT ;  /* 0x000000010500b88c */ /* 0x010fe4000bf05270 */
[----:B------:R-:W-:Y:S02]  /*4770*/  @!UP3 USHF.R.U32.HI UR4, URZ, UR9, UR4 ;  /* 0x00000009ff04b299 */ /* 0x000fe40008011604 */
[----:B------:R-:W-:Y:S02]  /*4780*/  UIMAD.WIDE.U32 UR6, UR13, UR11, URZ ;  /* 0x0000000b0d0672a5 */ /* 0x000fe4000f8e00ff */
[----:B------:R-:W-:Y:S02]  /*4790*/  @!UP3 USEL UR8, UR14, UR4, !UP0 ;  /* 0x000000040e08b287 */ /* 0x000fe4000c000000 */
[----:B------:R-:W-:Y:S03]  /*47a0*/  @!UP3 UISETP.NE.AND UP0, UPT, UR10, 0x1, UPT ;  /* 0x000000010a00b88c */ /* 0x000fe6000bf05270 */
[----:B------:R-:W-:Y:S02]  /*47b0*/  @!UP3 UMOV UR6, UR7 ;  /* 0x000000070006bc82 */ /* 0x000fe40008000000 */
[----:B------:R-:W3:Y:S02]  /*47c0*/  @!UP3 LDCU UR4, c[0x0][0xb20] ;  /* 0x00016400ff04b7ac */ /* 0x000ee40008000800 */
[----:B---3--:R-:W-:Y:S04]  /*47d0*/  @!UP3 USHF.R.U32.HI UR6, URZ, UR4, UR6 ;  /* 0x00000004ff06b299 */ /* 0x008fe80008011606 */
[----:B------:R-:W-:Y:S04]  /*47e0*/  @!UP3 USEL UR6, UR13, UR6, !UP0 ;  /* 0x000000060d06b287 */ /* 0x000fe8000c000000 */
[----:B------:R-:W-:Y:S02]  /*47f0*/  @!UP3 UIADD3 UR4, UPT, UPT, -UR8, UR6, URZ ;  /* 0x000000060804b290 */ /* 0x000fe4000fffe1ff */
[----:B------:R-:W-:Y:S02]  /*4800*/  @!UP3 UIADD3 UR6, UPT, UPT, UR8, -UR6, URZ ;  /* 0x800000060806b290 */ /* 0x000fe4000fffe0ff */
[----:B------:R-:W-:Y:S02]  /*4810*/  @!UP3 UIMAD UR14, UR4, UR5, UR14 ;  /* 0x00000005040eb2a4 */ /* 0x000fe4000f8e020e */
[----:B------:R-:W-:Y:S01]  /*4820*/  @!UP3 UIMAD UR13, UR6, UR10, UR13 ;  /* 0x0000000a060db2a4 */ /* 0x000fe2000f8e020d */
[----:B------:R-:W-:Y:S11]  /*4830*/  BRA.U UP1, `(.L_x_75) ;  /* 0x0000000101107547 */ /* 0x000ff6000b800000 */
[----:B--2---:R-:W-:Y:S04]  /*4840*/  MOV R0, UR46 ;  /* 0x0000002e00007c02 */ /* 0x004fe80008000f00 */
[----:B------:R-:W-:Y:S04]  /*4850*/  SHF.L.U32 R9, R0, 0x1f, RZ ;  /* 0x0000001f00097819 */ /* 0x000fe800000006ff */
[----:B------:R-:W2:Y:S02]  /*4860*/  SYNCS.PHASECHK.TRANS64.TRYWAIT P2, [UR21+0x68], R9 ;  /* 0x00006809ff0075a7 */ /* 0x000ea40008041115 */
[----:B--2---:R-:W-:Y:S05]  /*4870*/  @!P2 BRA `(.L_x_76) ;  /* 0x000000640098a947 */ /* 0x004fea0003800000 */
.L_x_75:
[----:B------:R-:W-:Y:S05]  /*4880*/  @!P1 BRA `(.L_x_77) ;  /* 0x0000000000309947 */ /* 0x000fea0003800000 */
[----:B------:R-:W-:Y:S01]  /*4890*/  ISETP.NE.U32.AND P1, PT, R2, RZ, PT ;  /* 0x000000ff0200720c */ /* 0x000fe20003f25070 */
[----:B------:R-:W3:Y:S01]  /*48a0*/  LDCU.64 UR4, c[0x0][0x358] ;  /* 0x00006b00ff0477ac */ /* 0x000ee20008000a00 */
[----:B------:R-:W-:Y:S02]  /*48b0*/  IMAD.MOV.U32 R64, RZ, RZ, 0x1 ;  /* 0x00000001ff407424 */ /* 0x000fe400078e00ff */
[----:B------:R-:W-:Y:S11]  /*48c0*/  ISETP.NE.AND.EX P1, PT, R3, RZ, PT, P1 ;  /* 0x000000ff0300720c */ /* 0x000ff60003f25310 */
[----:B------:R-:W-:Y:S02]  /*48d0*/  @!UPT UIADD3 URZ, UPT, UPT, URZ, URZ, URZ ;  /* 0x000000fffffff290 */ /* 0x000fe4000fffe0ff */
[----:B--2---:R-:W2:Y:S01]  /*48e0*/  @P1 LDC.64 R8, c[0x0][0x888] ;  /* 0x00022200ff081b82 */ /* 0x004ea20000000a00 */
[----:B------:R-:W-:Y:S04]  /*48f0*/  @P1 IMAD R0, R4, UR36, RZ ;  /* 0x0000002404001c24 */ /* 0x000fe8000f8e02ff */
[----:B--2---:R-:W-:Y:S04]  /*4900*/  @P1 IMAD.WIDE R8, R0, 0x4, R8 ;  /* 0x0000000400081825 */ /* 0x004fe800078e0208 */
[----:B------:R-:W-:Y:S01]  /*4910*/  HFMA2 R0, -RZ, RZ, 0, 5.9604644775390625e-08 ;  /* 0x00000001ff007431 */ /* 0x000fe200000001ff */
[----:B---3-5:R3:W5:Y:S04]  /*4920*/  @P1 LDG.E R26, desc[UR4][R8.64] ;  /* 0x00000004081a1981 */ /* 0x028768000c1e1900 */
[----:B------:R-:W-:Y:S01]  /*4930*/  @!P1 PRMT R64, R0, 0x7610, R64 ;  /* 0x0000761000409816 */ /* 0x000fe20000000040 */
[----:B---3--:R-:W4:Y:S06]  /*4940*/  @!P1 LDC R26, c[0x0][0x880] ;  /* 0x00022000ff1a9b82 */ /* 0x008f2c0000000800 */
.L_x_77:
[----:B----45:R-:W-:Y:S01]  /*4950*/  @!P0 FSETP.EQ.AND P1, PT, R26, RZ, PT ;  /* 0x000000ff1a00820b */ /* 0x030fe20003f22000 */
[----:B------:R-:W-:Y:S01]  /*4960*/  @!UPT UIADD3 URZ, UPT, UPT, URZ, URZ, URZ ;  /* 0x000000fffffff290 */ /* 0x000fe2000fffe0ff */
[----:B------:R-:W-:Y:S11]  /*4970*/  @!P0 BRA `(.L_x_78) ;  /* 0x0000000000188947 */ /* 0x000ff60003800000 */
[----:B------:R-:W-:Y:S02]  /*4980*/  LOP3.LUT P0, RZ, R64, 0xff, RZ, 0xc0, !PT ;  /* 0x000000ff40ff7812 */ /* 0x000fe4000780c0ff */
[----:B------:R-:W-:Y:S04]  /*4990*/  ISETP.NE.U32.AND P1, PT, R2, RZ, PT ;  /* 0x000000ff0200720c */ /* 0x000fe80003f25070 */
[----:B------:R-:W-:Y:S04]  /*49a0*/  ISETP.NE.AND.EX P1, PT, R3, RZ, PT, P1 ;  /* 0x000000ff0300720c */ /* 0x000fe80003f25310 */
[----:B------:R-:W-:Y:S03]  /*49b0*/  PLOP3.LUT P1, PT, P1, PT, PT, 0x8, 0x80 ;  /* 0x000000000080781c */ /* 0x000fe60000f2e170 */
[----:B------:R-:W-:Y:S11]  /*49c0*/  @P0 FSETP.EQ.AND P1, PT, R26, RZ, PT ;  /* 0x000000ff1a00020b */ /* 0x000ff60003f22000 */
[----:B------:R-:W-:Y:S02]  /*49d0*/  @!UPT UIADD3 URZ, UPT, UPT, URZ, URZ, URZ ;  /* 0x000000fffffff290 */ /* 0x000fe4000fffe0ff */
.L_x_78:
[----:B------:R-:W3:Y:S01]  /*49e0*/  SYNCS.PHASECHK.TRANS64.TRYWAIT P2, [UR21+0x40], R10 ;  /* 0x0000400aff0075a7 */ /* 0x000ee20008041115 */
[----:B------:R-:W-:Y:S04]  /*49f0*/  ELECT P0, URZ, PT ;  /* 0x0000000000ff782f */ /* 0x000fe80003800000 */
[----:B------:R-:W-:Y:S11]  /*4a00*/  PLOP3.LUT P1, PT, P1, P0, PT, 0xf2, 0x2f ;  /* 0x00000000002f781c */ /* 0x000ff60000f21e72 */
[----:B------:R-:W-:Y:S02]  /*4a10*/  @!UPT UIADD3 URZ, UPT, UPT, URZ, URZ, URZ ;  /* 0x000000fffffff290 */ /* 0x000fe4000fffe0ff */
[----:B------:R-:W-:Y:S05]  /*4a20*/  @!P1 IADD3 R6, P0, PT, R16, 0x580, RZ ;  /* 0x0000058010069810 */ /* 0x000fea0007f1e0ff */
[----:B--2---:R-:W-:Y:S01]  /*4a30*/  @!P1 IMAD.X R0, RZ, RZ, R17, P0 ;  /* 0x000000ffff009224 */ /* 0x004fe200000e0611 */
[----:B---3--:R-:W-:Y:S07]  /*4a40*/  @!P2 BRA `(.L_x_79) ;  /* 0x00000064003ca947 */ /* 0x008fee0003800000 */
.L_x_198:
[----:B------:R-:W-:Y:S01]  /*4a50*/  @!P1 R2UR UR5, R6 ;  /* 0x00000000060592ca */ /* 0x000fe200000e0000 */
[----:B------:R-:W-:Y:S01]  /*4a60*/  VOTEU.ALL UP0, P1 ;  /* 0x0000000000ff7886 */ /* 0x000fe20000800000 */
[----:B------:R-:W-:Y:S01]  /*4a70*/  @!P1 R2UR UR4, R0 ;  /* 0x00000000000492ca */ /* 0x000fe200000e0000 */
[----:B------:R-:W-:Y:S01]  /*4a80*/  @!P1 IMAD.MOV.U32 R0, RZ, RZ, 0x2000 ;  /* 0x00002000ff009424 */ /* 0x000fe200078e00ff */
[----:B------:R-:W-:Y:S01]  /*4a90*/  UMOV UR8, 0x0 ;  /* 0x0000000000087882 */ /* 0x000fe20000000000 */
[----:B------:R-:W-:Y:S01]  /*4aa0*/  UMOV UR9, 0x10000000 ;  /* 0x1000000000097882 */ /* 0x000fe20000000000 */
[----:B------:R-:W-:Y:S01]  /*4ab0*/  @!UP0 UIADD3 UR40, UPT, UPT, UR21, 0x400, URZ ;  /* 0x0000040015288890 */ /* 0x000fe2000fffe0ff */
[----:B------:R-:W-:Y:S01]  /*4ac0*/  @!P1 IADD3 R6, P0, PT, R16, 0x580, RZ ;  /* 0x0000058010069810 */ /* 0x000fe20007f1e0ff */
[----:B------:R-:W-:Y:S01]  /*4ad0*/  VOTEU.ALL UP0, P1 ;  /* 0x0000000000ff7886 */ /* 0x000fe20000800000 */
[----:B------:R-:W-:Y:S01]  /*4ae0*/  UMOV UR44, UR36 ;  /* 0x00000024002c7c82 */ /* 0x000fe20008000000 */
[----:B------:R-:W-:Y:S03]  /*4af0*/  UPRMT UR6, UR52, 0x654, UR41 ;  /* 0x0000065434067896 */ /* 0x000fe60008000029 */
[----:B------:R-:W-:Y:S02]  /*4b00*/  IMAD.U32 R8, RZ, RZ, UR5 ;  /* 0x00000005ff087e24 */ /* 0x000fe4000f8e00ff */
[----:B--2---:R-:W-:Y:S03]  /*4b10*/  IMAD.U32 R9, RZ, RZ, UR4 ;  /* 0x00000004ff097e24 */ /* 0x004fe6000f8e00ff */
[----:B------:R-:W-:Y:S02]  /*4b20*/  @!P1 R2UR UR4, R8 ;  /* 0x00000000080492ca */ /* 0x000fe400000e0000 */
[----:B------:R-:W-:Y:S11]  /*4b30*/  @!P1 R2UR UR5, R9 ;  /* 0x00000000090592ca */ /* 0x000ff600000e0000 */
[----:B------:R-:W-:Y:S02]  /*4b40*/  @!UPT UIADD3 URZ, UPT, UPT, URZ, URZ, URZ ;  /* 0x000000fffffff290 */ /* 0x000fe4000fffe0ff */
[----:B------:R2:W-:Y:S01]  /*4b50*/  @!UP0 UTMALDG.3D [UR40], [UR4], desc[UR8] ;  /* 0x00000828040085b4 */ /* 0x0005e20008011000 */
[----:B------:R3:W-:Y:S01]  /*4b60*/  @!P1 SYNCS.ARRIVE.TRANS64.RED.A0TR RZ, [UR21+0x20], R0 ;  /* 0x00002000ffff99a7 */ /* 0x0007e20008300415 */
[----:B------:R-:W-:Y:S01]  /*4b70*/  SYNCS.ARRIVE.TRANS64.RED.A1T0 RZ, [UR6], RZ ;  /* 0x000000ffffff79a7 */ /* 0x000fe20008100406 */
[----:B---3--:R-:W-:Y:S01]  /*4b80*/  @!P1 IMAD.X R0, RZ, RZ, R17, P0 ;  /* 0x000000ffff009224 */ /* 0x008fe200000e0611 */
[----:B------:R-:W3:Y:S02]  /*4b90*/  SYNCS.PHASECHK.TRANS64.TRYWAIT P2, [UR21+0x48], R10 ;  /* 0x0000480aff0075a7 */ /* 0x000ee40008041115 */
[----:B--23--:R-:W-:Y:S05]  /*4ba0*/  @!P2 BRA `(.L_x_80) ;  /* 0x0000006000fca947 */ /* 0x00cfea0003800000 */
.L_x_200:
        /* <DEDUP_REMOVED lines=8> */
[----:B------:R-:W-:Y:S01]  /*4c30*/  @!UP0 UIADD3 UR32, UPT, UPT, UR21, 0x2400, URZ ;  /* 0x0000240015208890 */ /* 0x000fe2000fffe0ff */
[----:B------:R-:W-:Y:S01]  /*4c40*/  VOTEU.ALL UP0, P1 ;  /* 0x0000000000ff7886 */ /* 0x000fe20000800000 */
[----:B------:R-:W-:Y:S01]  /*4c50*/  UMOV UR35, UR43 ;  /* 0x0000002b00237c82 */ /* 0x000fe20008000000 */
[----:B------:R-:W-:Y:S02]  /*4c60*/  UPRMT UR7, UR52, 0x654, UR33 ;  /* 0x0000065434077896 */ /* 0x000fe40008000021 */
        /* <DEDUP_REMOVED lines=11> */
.L_x_202:
        /* <DEDUP_REMOVED lines=11> */
[----:B------:R-:W-:Y:S02]  /*4dd0*/  UMOV UR28, UR36 ;  /* 0x00000024001c7c82 */ /* 0x000fe40008000000 */
[----:B------:R-:W-:Y:S01]  /*4de0*/  IMAD.U32 R8, RZ, RZ, UR5 ;  /* 0x00000005ff087e24 */ /* 0x000fe2000f8e00ff */
[----:B------:R-:W-:Y:S01]  /*4df0*/  UPRMT UR29, UR52, 0x654, UR25 ;  /* 0x00000654341d7896 */ /* 0x000fe20008000019 */
        /* <DEDUP_REMOVED lines=10> */
.L_x_204:
[----:B------:R-:W-:Y:S01]  /*4ea0*/  @!P1 R2UR UR5, R6 ;  /* 0x00000000060592ca */ /* 0x000fe200000e0000 */
[----:B------:R-:W-:Y:S01]  /*4eb0*/  VOTEU.ALL UP0, P1 ;  /* 0x0000000000ff7886 */ /* 0x000fe20000800000 */
[----:B------:R-:W-:Y:S01]  /*4ec0*/  @!P1 R2UR UR4, R0 ;  /* 0x00000000000492ca */ /* 0x000fe200000e0000 */
[----:B------:R-:W-:Y:S01]  /*4ed0*/  @!P1 IMAD.MOV.U32 R0, RZ, RZ, 0x2000 ;  /* 0x00002000ff009424 */ /* 0x000fe200078e00ff */
[----:B------:R-:W-:Y:S01]  /*4ee0*/  UMOV UR8, 0x0 ;  /* 0x0000000000087882 */ /* 0x000fe20000000000 */
[----:B------:R-:W-:Y:S01]  /*4ef0*/  UMOV UR9, 0x10000000 ;  /* 0x1000000000097882 */ /* 0x000fe20000000000 */
[----:B------:R-:W-:Y:S01]  /*4f00*/  @!UP0 UIADD3 UR18, UPT, UPT, UR42, 0x60, URZ ;  /* 0x000000602a128890 */ /* 0x000fe2000fffe0ff */
[----:B--2---:R-:W-:Y:S01]  /*4f10*/  SHF.L.U32 R9, RZ, 0x1f, RZ ;  /* 0x0000001fff097819 */ /* 0x004fe200000006ff */
[----:B------:R-:W-:Y:S01]  /*4f20*/  @!UP0 UIADD3 UR16, UPT, UPT, UR21, 0x6400, URZ ;  /* 0x0000640015108890 */ /* 0x000fe2000fffe0ff */
[----:B------:R-:W-:Y:S01]  /*4f30*/  @!P1 IADD3 R8, P0, PT, R16, 0x580, RZ ;  /* 0x0000058010089810 */ /* 0x000fe20007f1e0ff */
[----:B------:R-:W-:Y:S01]  /*4f40*/  VOTEU.ALL UP0, P1 ;  /* 0x0000000000ff7886 */ /* 0x000fe20000800000 */
[----:B------:R-:W-:Y:S01]  /*4f50*/  UMOV UR19, UR43 ;  /* 0x0000002b00137c82 */ /* 0x000fe20008000000 */
[----:B------:R-:W-:Y:S01]  /*4f60*/  UMOV UR20, UR36 ;  /* 0x0000002400147c82 */ /* 0x000fe20008000000 */
[----:B------:R-:W-:Y:S01]  /*4f70*/  IMAD.U32 R18, RZ, RZ, UR5 ;  /* 0x00000005ff127e24 */ /* 0x000fe2000f8e00ff */
[----:B------:R-:W-:Y:S01]  /*4f80*/  UPRMT UR24, UR52, 0x654, UR17 ;  /* 0x0000065434187896 */ /* 0x000fe20008000011 */
[----:B------:R-:W-:Y:S02]  /*4f90*/  IMAD.U32 R19, RZ, RZ, UR4 ;  /* 0x00000004ff137e24 */ /* 0x000fe4000f8e00ff */
[----:B------:R-:W-:Y:S01]  /*4fa0*/  @!P1 IMAD.X R6, RZ, RZ, R17, P0 ;  /* 0x000000ffff069224 */ /* 0x000fe200000e0611 */
[----:B------:R-:W-:Y:S02]  /*4fb0*/  @!P1 R2UR UR4, R18 ;  /* 0x00000000120492ca */ /* 0x000fe400000e0000 */
[----:B------:R-:W-:Y:S11]  /*4fc0*/  @!P1 R2UR UR5, R19 ;  /* 0x00000000130592ca */ /* 0x000ff600000e0000 */
[----:B------:R-:W-:Y:S02]  /*4fd0*/  @!UPT UIADD3 URZ, UPT, UPT, URZ, URZ, URZ ;  /* 0x000000fffffff290 */ /* 0x000fe4000fffe0ff */
[----:B------:R2:W-:Y:S01]  /*4fe0*/  @!UP0 UTMALDG.3D [UR16], [UR4], desc[UR8] ;  /* 0x00000810040085b4 */ /* 0x0005e20008011000 */
[----:B------:R2:W-:Y:S01]  /*4ff0*/  @!P1 SYNCS.ARRIVE.TRANS64.RED.A0TR RZ, [UR21+0x38], R0 ;  /* 0x00003800ffff99a7 */ /* 0x0005e20008300415 */
[----:B------:R-:W-:Y:S01]  /*5000*/  SYNCS.ARRIVE.TRANS64.RED.A1T0 RZ, [UR24], RZ ;  /* 0x000000ffffff79a7 */ /* 0x000fe20008100418 */
[----:B------:R-:W3:Y:S02]  /*5010*/  SYNCS.PHASECHK.TRANS64.TRYWAIT P2, [UR21+0x40], R9 ;  /* 0x00004009ff0075a7 */ /* 0x000ee40008041115 */
[----:B--23--:R-:W-:Y:S05]  /*5020*/  @!P2 BRA `(.L_x_83) ;  /* 0x000000600024a947 */ /* 0x00cfea0003800000 */
.L_x_206:
[----:B------:R-:W-:Y:S01]  /*5030*/  @!P1 R2UR UR5, R8 ;  /* 0x00000000080592ca */ /* 0x000fe200000e0000 */
[----:B------:R-:W-:Y:S01]  /*5040*/  VOTEU.ALL UP0, P1 ;  /* 0x0000000000ff7886 */ /* 0x000fe20000800000 */
[----:B------:R-:W-:Y:S01]  /*5050*/  @!P1 R2UR UR4, R6 ;  /* 0x00000000060492ca */ /* 0x000fe200000e0000 */
[----:B--2---:R-:W-:Y:S01]  /*5060*/  @!P1 IMAD.MOV.U32 R0, RZ, RZ, 0x2000 ;  /* 0x00002000ff009424 */ /* 0x004fe200078e00ff */
        /* <DEDUP_REMOVED lines=9> */
[----:B------:R-:W-:Y:S01]  /*5100*/  UMOV UR12, UR36 ;  /* 0x00000024000c7c82 */ /* 0x000fe20008000000 */
        /* <DEDUP_REMOVED lines=10> */
.L_x_208:
        /* <DEDUP_REMOVED lines=24> */
.L_x_210:
[----:B------:R-:W-:Y:S01]  /*5330*/  @!P1 R2UR UR5, R8 ;  /* 0x00000000080592ca */ /* 0x000fe200000e0000 */
[----:B------:R-:W-:Y:S01]  /*5340*/  VOTEU.ALL UP0, P1 ;  /* 0x0000000000ff7886 */ /* 0x000fe20000800000 */
[----:B------:R-:W-:Y:S01]  /*5350*/  @!P1 R2UR UR4, R6 ;  /* 0x00000000060492ca */ /* 0x000fe200000e0000 */
[----:B--2---:R-:W-:Y:S01]  /*5360*/  @!P1 IMAD.MOV.U32 R0, RZ, RZ, 0x2000 ;  /* 0x00002000ff009424 */ /* 0x004fe200078e00ff */
[----:B------:R-:W-:Y:S01]  /*5370*/  UMOV UR6, 0x0 ;  /* 0x0000000000067882 */ /* 0x000fe20000000000 */
[----:B------:R-:W-:Y:S01]  /*5380*/  UMOV UR7, 0x10000000 ;  /* 0x1000000000077882 */ /* 0x000fe20000000000 */
[----:B------:R-:W-:Y:S01]  /*5390*/  @!UP0 UIADD3 UR10, UPT, UPT, UR42, 0xc0, URZ ;  /* 0x000000c02a0a8890 */ /* 0x000fe2000fffe0ff */
[----:B------:R-:W-:Y:S01]  /*53a0*/  VIADD R14, R14, 0x1 ;  /* 0x000000010e0e7836 */ /* 0x000fe20000000000 */
[----:B------:R-:W-:Y:S01]  /*53b0*/  @!UP0 UIADD3 UR8, UPT, UPT, UR21, 0x4400, URZ ;  /* 0x0000440015088890 */ /* 0x000fe2000fffe0ff */
[----:B------:R-:W-:Y:S01]  /*53c0*/  VOTEU.ALL UP0, P1 ;  /* 0x0000000000ff7886 */ /* 0x000fe20000800000 */
[----:B------:R-:W-:Y:S01]  /*53d0*/  UMOV UR9, UR25 ;  /* 0x0000001900097c82 */ /* 0x000fe20008000000 */
[----:B------:R-:W-:Y:S02]  /*53e0*/  UMOV UR11, UR43 ;  /* 0x0000002b000b7c82 */ /* 0x000fe40008000000 */
[----:B------:R-:W-:Y:S01]  /*53f0*/  IMAD.U32 R18, RZ, RZ, UR5 ;  /* 0x00000005ff127e24 */ /* 0x000fe2000f8e00ff */
[----:B------:R-:W-:Y:S01]  /*5400*/  UMOV UR12, UR36 ;  /* 0x00000024000c7c82 */ /* 0x000fe20008000000 */
[----:B------:R-:W-:Y:S03]  /*5410*/  IMAD.U32 R19, RZ, RZ, UR4 ;  /* 0x00000004ff137e24 */ /* 0x000fe6000f8e00ff */
        /* <DEDUP_REMOVED lines=8> */
.L_x_212:
[----:B------:R-:W-:Y:S01]  /*54a0*/  @!P1 IADD3 R6, P0, PT, R16, 0x580, RZ ;  /* 0x0000058010069810 */ /* 0x000fe20007f1e0ff */
[----:B------:R-:W-:Y:S01]  /*54b0*/  VOTEU.ALL UP0, P1 ;  /* 0x0000000000ff7886 */ /* 0x000fe20000800000 */
[----:B------:R-:W-:Y:S01]  /*54c0*/  UMOV UR6, 0x0 ;  /* 0x0000000000067882 */ /* 0x000fe20000000000 */
[----:B------:R-:W-:Y:S01]  /*54d0*/  UMOV UR7, 0x10000000 ;  /* 0x1000000000077882 */ /* 0x000fe20000000000 */
[----:B------:R-:W-:Y:S01]  /*54e0*/  @!P1 R2UR UR5, R6 ;  /* 0x00000000060592ca */ /* 0x000fe200000e0000 */
[----:B--2---:R-:W-:Y:S01]  /*54f0*/  @!P1 IMAD.X R0, RZ, RZ, R17, P0 ;  /* 0x000000ffff009224 */ /* 0x004fe200000e0611 */
[----:B------:R-:W-:Y:S01]  /*5500*/  @!UP0 UIADD3 UR10, UPT, UPT, UR42, 0xe0, URZ ;  /* 0x000000e02a0a8890 */ /* 0x000fe2000fffe0ff */
[----:B------:R-:W-:Y:S01]  /*5510*/  R2UR UR18, R66 ;  /* 0x00000000421272ca */ /* 0x000fe200000e0000 */
[----:B------:R-:W-:Y:S01]  /*5520*/  @!UP0 UIADD3 UR8, UPT, UPT, UR21, 0x6400, URZ ;  /* 0x0000640015088890 */ /* 0x000fe2000fffe0ff */
[----:B------:R-:W-:Y:S01]  /*5530*/  R2UR UR16, R67 ;  /* 0x00000000431072ca */ /* 0x000fe200000e0000 */
[----:B------:R-:W-:Y:S01]  /*5540*/  VOTEU.ALL UP0, P1 ;  /* 0x0000000000ff7886 */ /* 0x000fe20000800000 */
[----:B------:R-:W-:Y:S01]  /*5550*/  @!P1 R2UR UR4, R0 ;  /* 0x00000000000492ca */ /* 0x000fe200000e0000 */
[----:B------:R-:W-:Y:S01]  /*5560*/  UMOV UR9, UR17 ;  /* 0x0000001100097c82 */ /* 0x000fe20008000000 */
[----:B------:R-:W-:Y:S01]  /*5570*/  UMOV UR11, UR43 ;  /* 0x0000002b000b7c82 */ /* 0x000fe20008000000 */
[----:B------:R-:W-:Y:S01]  /*5580*/  UMOV UR12, UR36 ;  /* 0x00000024000c7c82 */ /* 0x000fe20008000000 */
[C---:B------:R-:W-:Y:S01]  /*5590*/  ISETP.NE.AND P0, PT, R14.reuse, 0x2, PT ;  /* 0x000000020e00780c */ /* 0x040fe20003f05270 */
[----:B------:R-:W-:Y:S01]  /*55a0*/  UPLOP3.LUT UP1, UPT, UPT, UPT, UPT, 0x80, 0x8 ;  /* 0x000000000008789c */ /* 0x000fe20003f2f070 */
[----:B------:R-:W-:Y:S01]  /*55b0*/  IMAD.U32 R8, RZ, RZ, UR5 ;  /* 0x00000005ff087e24 */ /* 0x000fe2000f8e00ff */
[----:B------:R-:W-:Y:S01]  /*55c0*/  UMOV UR36, UR30 ;  /* 0x0000001e00247c82 */ /* 0x000fe20008000000 */
[----:B------:R-:W-:Y:S01]  /*55d0*/  SEL R0, RZ, 0x1, P0 ;  /* 0x00000001ff007807 */ /* 0x000fe20000000000 */
[----:B------:R-:W-:Y:S01]  /*55e0*/  UIADD3 UR20, UPT, UPT, UR13, UR18, URZ ;  /* 0x000000120d147290 */ /* 0x000fe2000fffe0ff */
[----:B------:R-:W-:Y:S01]  /*55f0*/  SEL R14, R14, RZ, P0 ;  /* 0x000000ff0e0e7207 */ /* 0x000fe20000000000 */
[----:B------:R-:W-:Y:S01]  /*5600*/  UIADD3 UR16, UPT, UPT, UR14, UR16, URZ ;  /* 0x000000100e107290 */ /* 0x000fe2000fffe0ff */
[----:B------:R-:W-:Y:S01]  /*5610*/  LOP3.LUT R13, R13, R0, RZ, 0x3c, !PT ;  /* 0x000000000d0d7212 */ /* 0x000fe200078e3cff */
[----:B------:R-:W-:Y:S01]  /*5620*/  IMAD.U32 R9, RZ, RZ, UR4 ;  /* 0x00000004ff097e24 */ /* 0x000fe2000f8e00ff */
[----:B------:R-:W-:Y:S04]  /*5630*/  @!P1 R2UR UR4, R8 ;  /* 0x00000000080492ca */ /* 0x000fe800000e0000 */
[----:B------:R-:W-:Y:S11]  /*5640*/  @!P1 R2UR UR5, R9 ;  /* 0x00000000090592ca */ /* 0x000ff600000e0000 */
[----:B------:R-:W-:Y:S02]  /*5650*/  @!UPT UIADD3 URZ, UPT, UPT, URZ, URZ, URZ ;  /* 0x000000fffffff290 */ /* 0x000fe4000fffe0ff */
[----:B------:R2:W-:Y:S01]  /*5660*/  @!UP0 UTMALDG.3D [UR8], [UR4], desc[UR6] ;  /* 0x00000608040085b4 */ /* 0x0005e20008011000 */
[----:B------:R2:W-:Y:S01]  /*5670*/  @!P1 SYNCS.ARRIVE.TRANS64.RED.A0TR RZ, [UR21+0x38], R7 ;  /* 0x00003807ffff99a7 */ /* 0x0005e20008300415 */
[----:B------:R-:W-:Y:S01]  /*5680*/  SYNCS.ARRIVE.TRANS64.RED.A1T0 RZ, [UR24], RZ ;  /* 0x000000ffffff79a7 */ /* 0x000fe20008100418 */
[----:B------:R-:W-:Y:S05]  /*5690*/  BRA.U UP2, `(.L_x_87) ;  /* 0xffffffe902e07547 */ /* 0x000fea000b83ffff */
[----:B------:R-:W3:Y:S02]  /*56a0*/  SYNCS.PHASECHK.TRANS64.TRYWAIT P0, [UR21+0x40], R10 ;  /* 0x0000400aff0075a7 */ /* 0x000ee40008001115 */
[----:B---3--:R-:W-:Y:S05]  /*56b0*/  @!P0 BRA `(.L_x_88) ;  /* 0x0000005800e08947 */ /* 0x008fea0003800000 */
.L_x_214:
[----:B------:R-:W4:Y:S02]  /*56c0*/  SYNCS.PHASECHK.TRANS64.TRYWAIT P0, [UR21+0x48], R10 ;  /* 0x0000480aff0075a7 */ /* 0x000f240008001115 */
[----:B----4-:R-:W-:Y:S05]  /*56d0*/  @!P0 BRA `(.L_x_89) ;  /* 0x0000005800f08947 */ /* 0x010fea0003800000 */
.L_x_216:
[----:B------:R-:W4:Y:S01]  /*56e0*/  SYNCS.PHASECHK.TRANS64.TRYWAIT P0, [UR21+0x50], R10 ;  /* 0x0000500aff0075a7 */ /* 0x000f220008001115 */
[----:B------:R-:W-:Y:S01]  /*56f0*/  HFMA2 R0, -RZ, RZ, 0, 5.9604644775390625e-08 ;  /* 0x00000001ff007431 */ /* 0x000fe200000001ff */
[----:B----4-:R-:W-:Y:S06]  /*5700*/  @!P0 BRA `(.L_x_90) ;  /* 0x0000005800fc8947 */ /* 0x010fec0003800000 */
.L_x_218:
[----:B------:R-:W-:Y:S02]  /*5710*/  MOV R2, UR21 ;  /* 0x0000001500027c02 */ /* 0x000fe40008000f00 */
[----:B---3--:R-:W-:-:S07]  /*5720*/  SHF.L.U32 R3, R0, 0x1f, RZ ;  /* 0x0000001f00037819 */ /* 0x008fce00000006ff */
.L_x_91:
[----:B---3--:R3:W4:Y:S02]  /*5730*/  SYNCS.PHASECHK.TRANS64.TRYWAIT P0, [R2+URZ+0x58], R3 ;  /* 0x00005803020075a7 */ /* 0x00872400080011ff */
[----:B----4-:R-:W-:Y:S05]  /*5740*/  @!P0 NANOSLEEP.SYNCS 0x989680 ;  /* 0x009896800000895d */ /* 0x010fea0003900000 */
[----:B------:R-:W4:Y:S02]  /*5750*/  @!P0 SYNCS.PHASECHK.TRANS64 P0, [R2+URZ+0x58], R3 ;  /* 0x00005803020085a7 */ /* 0x000f2400080010ff */
[----:B-12-4-:R-:W-:Y:S05]  /*5760*/  @P0 EXIT ;  /* 0x000000000000094d */ /* 0x016fea0003800000 */
[----:B------:R-:W-:Y:S05]  /*5770*/  BRA `(.L_x_91) ;  /* 0xfffffffc00ec7947 */ /* 0x000fea000383ffff */
.L_x_72:
[----:B------:R-:W-:-:S06]  /*5780*/  UISETP.GE.AND UP0, UPT, UR17, 0x4, UPT ;  /* 0x000000041100788c */ /* 0x000fcc000bf06270 */
[----:B------:R-:W-:-:S13]  /*5790*/  PLOP3.LUT P0, PT, PT, PT, UP0, 0x80, 0x8 ;  /* 0x000000000008781c */ /* 0x000fda0003f0f008 */
[----:B------:R-:W-:Y:S05]  /*57a0*/  @!P0 EXIT ;  /* 0x000000000000894d */ /* 0x000fea0003800000 */
[----:B------:R-:W-:Y:S01]  /*57b0*/  BAR.SYNC.DEFER_BLOCKING 0x6, 0xa0 ;  /* 0x0182800000007b1d */ /* 0x000fe20000010000 */
[C---:B------:R-:W-:Y:S01]  /*57c0*/  IMAD.SHL.U32 R4, R76.reuse, 0x20, RZ ;  /* 0x000000204c047824 */ /* 0x040fe200078e00ff */
[C---:B------:R-:W-:Y:S01]  /*57d0*/  R2P PR, R76.reuse, 0x6 ;  /* 0x000000064c007804 */ /* 0x040fe20000000000 */
[C---:B------:R-:W-:Y:S01]  /*57e0*/  IMAD.SHL.U32 R2, R76.reuse, 0x4, RZ ;  /* 0x000000044c027824 */ /* 0x040fe200078e00ff */
[----:B------:R-:W-:Y:S01]  /*57f0*/  CS2R R72, SRZ ;  /* 0x0000000000487805 */ /* 0x000fe2000001ff00 */
[----:B------:R-:W-:Y:S01]  /*5800*/  IMAD.U32 R23, R76, 0x10000, RZ ;  /* 0x000100004c177824 */ /* 0x000fe200078e00ff */
[----:B------:R-:W-:Y:S01]  /*5810*/  UMOV UR43, 0x400 ;  /* 0x00000400002b7882 */ /* 0x000fe20000000000 */
[----:B------:R-:W1:Y:S01]  /*5820*/  LDCU.64 UR4, c[0x0][0x890] ;  /* 0x00011200ff0477ac */ /* 0x000e620008000a00 */
[----:B------:R-:W2:Y:S01]  /*5830*/  LDC.64 R62, c[0x0][0x8b0] ;  /* 0x00022c00ff3e7b82 */ /* 0x000ea20000000a00 */
[----:B------:R-:W-:Y:S01]  /*5840*/  LOP3.LUT R3, R4, 0xe0, RZ, 0xc0, !PT ;  /* 0x000000e004037812 */ /* 0x000fe200078ec0ff */
[----:B------:R-:W-:Y:S01]  /*5850*/  IMAD.SHL.U32 R27, R76, 0x10, RZ ;  /* 0x000000104c1b7824 */ /* 0x000fe200078e00ff */
[----:B------:R-:W-:Y:S01]  /*5860*/  ULEA UR43, UR52, UR43, 0x18 ;  /* 0x0000002b342b7291 */ /* 0x000fe2000f8ec0ff */
[----:B------:R-:W-:Y:S01]  /*5870*/  LOP3.LUT R4, R4, 0x100, RZ, 0xc0, !PT ;  /* 0x0000010004047812 */ /* 0x000fe200078ec0ff */
[----:B------:R-:W-:Y:S01]  /*5880*/  IMAD.MOV.U32 R75, RZ, RZ, 0x10 ;  /* 0x00000010ff4b7424 */ /* 0x000fe200078e00ff */
[----:B------:R-:W-:Y:S01]  /*5890*/  LOP3.LUT R2, R3, 0x1c, R2, 0xf8, !PT ;  /* 0x0000001c03027812 */ /* 0x000fe200078ef802 */
[----:B------:R-:W-:Y:S01]  /*58a0*/  IMAD.MOV.U32 R74, RZ, RZ, 0x20 ;  /* 0x00000020ff4a7424 */ /* 0x000fe200078e00ff */
[----:B------:R-:W3:Y:S01]  /*58b0*/  LDC.64 R60, c[0x0][0x8a8] ;  /* 0x00022a00ff3c7b82 */ /* 0x000ee20000000a00 */
[----:B------:R-:W-:Y:S01]  /*58c0*/  SHF.R.U32.HI R3, RZ, 0x2, R76 ;  /* 0x00000002ff037819 */ /* 0x000fe2000001164c */
[----:B------:R-:W-:Y:S01]  /*58d0*/  IMAD.MOV.U32 R22, RZ, RZ, RZ ;  /* 0x000000ffff167224 */ /* 0x000fe200078e00ff */
[----:B------:R-:W-:Y:S01]  /*58e0*/  LOP3.LUT R23, R23, 0x600000, RZ, 0xc0, !PT ;  /* 0x0060000017177812 */ /* 0x000fe200078ec0ff */
[----:B------:R-:W-:Y:S01]  /*58f0*/  IMAD.MOV.U32 R71, RZ, RZ, RZ ;  /* 0x000000ffff477224 */ /* 0x000fe200078e00ff */
[----:B------:R-:W-:Y:S01]  /*5900*/  LOP3.LUT R27, R4, 0x600, R27, 0xf8, !PT ;  /* 0x00000600041b7812 */ /* 0x000fe200078ef81b */
[----:B------:R-:W4:Y:S01]  /*5910*/  LDCU UR63, c[0x0][0x370] ;  /* 0x00006e00ff3f77ac */ /* 0x000f220008000800 */
[----:B------:R-:W-:Y:S01]  /*5920*/  LOP3.LUT R2, R2, 0x4, R3, 0x78, !PT ;  /* 0x0000000402027812 */ /* 0x000fe200078e7803 */
[----:B------:R-:W4:Y:S01]  /*5930*/  LDS R0, [UR43+0x120] ;  /* 0x0001202bff007984 */ /* 0x000f220008000800 */
[----:B-1----:R-:W-:Y:S01]  /*5940*/  IMAD.U32 R78, RZ, RZ, UR4 ;  /* 0x00000004ff4e7e24 */ /* 0x002fe2000f8e00ff */
[----:B------:R-:W-:Y:S01]  /*5950*/  UIADD3 UR4, UPT, UPT, UR43, 0x400, URZ ;  /* 0x000004002b047890 */ /* 0x000fe2000fffe0ff */
[----:B------:R-:W-:Y:S01]  /*5960*/  LOP3.LUT R27, R27, R2, RZ, 0xfc, !PT ;  /* 0x000000021b1b7212 */ /* 0x000fe200078efcff */
[----:B------:R-:W-:Y:S01]  /*5970*/  IMAD.U32 R77, RZ, RZ, UR5 ;  /* 0x00000005ff4d7e24 */ /* 0x000fe2000f8e00ff */
[----:B------:R-:W-:Y:S01]  /*5980*/  LOP3.LUT R76, R76, 0x60, RZ, 0xc0, !PT ;  /* 0x000000604c4c7812 */ /* 0x000fe200078ec0ff */
[----:B------:R-:W1:Y:S01]  /*5990*/  LDCU.64 UR54, c[0x0][0x348] ;  /* 0x00006900ff3677ac */ /* 0x000e620008000a00 */
[----:B------:R-:W-:Y:S01]  /*59a0*/  SEL R75, R75, 0xfffffff0, !P2 ;  /* 0xfffffff04b4b7807 */ /* 0x000fe20005000000 */
[----:B------:R-:W-:Y:S01]  /*59b0*/  IMAD.U32 R69, RZ, RZ, UR4 ;  /* 0x00000004ff457e24 */ /* 0x000fe2000f8e00ff */
[----:B------:R-:W-:Y:S01]  /*59c0*/  SEL R74, R74, 0xffffffe0, !P1 ;  /* 0xffffffe04a4a7807 */ /* 0x000fe20004800000 */
[----:B------:R-:W1:Y:S01]  /*59d0*/  LDCU UR42, c[0x0][0xb0c] ;  /* 0x00016180ff2a77ac */ /* 0x000e620008000800 */
[----:B------:R-:W1:Y:S01]  /*59e0*/  LDCU UR39, c[0x0][0xb30] ;  /* 0x00016600ff2777ac */ /* 0x000e620008000800 */
[----:B------:R-:W1:Y:S01]  /*59f0*/  LDCU.64 UR60, c[0x0][0x888] ;  /* 0x00011100ff3c77ac */ /* 0x000e620008000a00 */
[----:B------:R-:W1:Y:S01]  /*5a00*/  LDCU.64 UR40, c[0x0][0xb28] ;  /* 0x00016500ff2877ac */ /* 0x000e620008000a00 */
[----:B------:R-:W1:Y:S01]  /*5a10*/  LDCU.128 UR56, c[0x0][0xb10] ;  /* 0x00016200ff3877ac */ /* 0x000e620008000c00 */
[----:B------:R-:W1:Y:S01]  /*5a20*/  LDCU UR62, c[0x0][0x374] ;  /* 0x00006e80ff3e77ac */ /* 0x000e620008000800 */
[----:B------:R-:W-:Y:S01]  /*5a30*/  UMOV UR53, URZ ;  /* 0x000000ff00357c82 */ /* 0x000fe20008000000 */
[----:B------:R-:W-:Y:S01]  /*5a40*/  UMOV UR47, URZ ;  /* 0x000000ff002f7c82 */ /* 0x000fe20008000000 */
[----:B-1234-:R-:W-:-:S07]  /*5a50*/  IMAD.IADD R23, R0, 0x1, R23 ;  /* 0x0000000100177824 */ /* 0x01efce00078e0217 */
.L_x_167:
[C---:B------:R-:W-:Y:S02]  /*5a60*/  LEA R0, R71.reuse, UR43, 0x3 ;  /* 0x0000002b47007c11 */ /* 0x040fe4000f8e18ff */
[----:B------:R-:W-:Y:S02]  /*5a70*/  SHF.L.U32 R3, R72, 0x1f, RZ ;  /* 0x0000001f48037819 */ /* 0x000fe400000006ff */
[----:B------:R-:W-:Y:S02]  /*5a80*/  LEA R5, R71, UR43, 0x4 ;  /* 0x0000002b47057c11 */ /* 0x000fe4000f8e20ff */
[----:B-1----:R-:W1:Y:S02]  /*5a90*/  SYNCS.PHASECHK.TRANS64.TRYWAIT P0, [R0+URZ+0x70], R3 ;  /* 0x00007003000075a7 */ /* 0x002e6400080011ff */
[----:B-12---:R-:W-:Y:S05]  /*5aa0*/  @!P0 BRA `(.L_x_92) ;  /* 0x00000058002c8947 */ /* 0x006fea0003800000 */
.L_x_219:
[----:B------:R-:W-:Y:S01]  /*5ab0*/  R2UR UR7, R79 ;  /* 0x000000004f0772ca */ /* 0x000fe200000e0000 */
[----:B------:R-:W2:Y:S01]  /*5ac0*/  LDS.128 R4, [R5+0x100] ;  /* 0x0001000005047984 */ /* 0x000ea20000000c00 */
[----:B-1----:R-:W-:Y:S01]  /*5ad0*/  VIADD R0, R0, 0x80 ;  /* 0x0000008000007836 */ /* 0x002fe20000000000 */
[----:B------:R-:W-:Y:S04]  /*5ae0*/  UISETP.GE.AND UP0, UPT, UR45, 0x1, UPT ;  /* 0x000000012d00788c */ /* 0x000fe8000bf06270 */
[----:B------:R-:W-:Y:S01]  /*5af0*/  PRMT R0, RZ, 0x654, R0 ;  /* 0x00000654ff007816 */ /* 0x000fe20000000000 */
[----:B------:R-:W-:Y:S01]  /*5b00*/  @!PT LDS RZ, [RZ] ;  /* 0x00000000fffff984 */ /* 0x000fe20000000800 */
[----:B------:R-:W-:Y:S01]  /*5b10*/  @!PT LDS RZ, [RZ] ;  /* 0x00000000fffff984 */ /* 0x000fe20000000800 */
[----:B------:R-:W-:Y:S01]  /*5b20*/  @!PT LDS RZ, [RZ] ;  /* 0x00000000fffff984 */ /* 0x000fe20000000800 */
[----:B------:R-:W-:Y:S01]  /*5b30*/  @!PT LDS RZ, [RZ] ;  /* 0x00000000fffff984 */ /* 0x000fe20000000800 */
[----:B------:R1:W-:Y:S06]  /*5b40*/  MEMBAR.ALL.CTA ;  /* 0x0000000000007992 */ /* 0x0003ec0000008000 */
[----:B-1----:R-:W1:Y:S02]  /*5b50*/  FENCE.VIEW.ASYNC.S ;  /* 0x00000000000073c6 */ /* 0x002e640000000000 */
[----:B-1----:R1:W-:Y:S01]  /*5b60*/  SYNCS.ARRIVE.TRANS64.RED.A1T0 RZ, [R0+URZ], RZ ;  /* 0x000000ff00ff79a7 */ /* 0x0023e200081004ff */
[----:B--2---:R-:W-:Y:S11]  /*5b70*/  LOP3.LUT P0, RZ, R6, 0x1, RZ, 0xc0, !PT ;  /* 0x0000000106ff7812 */ /* 0x004ff6000780c0ff */
[----:B------:R-:W-:Y:S02]  /*5b80*/  @!UPT UIADD3 URZ, UPT, UPT, URZ, URZ, URZ ;  /* 0x000000fffffff290 */ /* 0x000fe4000fffe0ff */
[----:B------:R-:W-:Y:S01]  /*5b90*/  VOTEU.ANY UP1, P0 ;  /* 0x0000000000ff7886 */ /* 0x000fe20000020100 */
[----:B------:R-:W-:Y:S01]  /*5ba0*/  PLOP3.LUT P0, PT, PT, PT, UP1, 0x80, 0x8 ;  /* 0x000000000008781c */ /* 0x000fe20003f0f018 */
[----:B------:R-:W-:Y:S06]  /*5bb0*/  UP2UR UR4, UPR, URZ, 0x2 ;  /* 0x00000002ff047883 */ /* 0x000fec0008000000 */
[----:B------:R-:W-:Y:S06]  /*5bc0*/  IMAD.U32 R80, RZ, RZ, UR4 ;  /* 0x00000004ff507e24 */ /* 0x000fec000f8e00ff */
[----:B------:R-:W-:Y:S02]  /*5bd0*/  @P0 SHF.R.U32.HI R2, RZ, 0x10, R5 ;  /* 0x00000010ff020819 */ /* 0x000fe40000011605 */
[----:B------:R-:W-:Y:S02]  /*5be0*/  @P0 MOV R3, R4 ;  /* 0x0000000400030202 */ /* 0x000fe40000000f00 */
[----:B------:R-:W-:Y:S02]  /*5bf0*/  @P0 R2UR UR4, R2 ;  /* 0x00000000020402ca */ /* 0x000fe400000e0000 */
[----:B------:R-:W-:Y:S02]  /*5c00*/  @P0 LOP3.LUT R4, R5, 0xffff, RZ, 0xc0, !PT ;  /* 0x0000ffff05040812 */ /* 0x000fe400078ec0ff */
[----:B------:R-:W-:Y:S02]  /*5c10*/  @P0 R2UR UR6, R3 ;  /* 0x00000000030602ca */ /* 0x000fe400000e0000 */
[----:B------:R-:W-:Y:S07]  /*5c20*/  @P0 R2UR UR5, R4 ;  /* 0x00000000040502ca */ /* 0x000fee00000e0000 */
[----:B------:R-:W-:Y:S02]  /*5c30*/  @UP1 UMOV UR7, UR4 ;  /* 0x0000000400071c82 */ /* 0x000fe40008000000 */
[----:B------:R-:W-:Y:S02]  /*5c40*/  IMAD.U32 R79, RZ, RZ, UR7 ;  /* 0x00000007ff4f7e24 */ /* 0x000fe4000f8e00ff */
[----:B------:R-:W-:Y:S02]  /*5c50*/  @UP1 UMOV UR38, UR6 ;  /* 0x0000000600261c82 */ /* 0x000fe40008000000 */
[----:B------:R-:W-:Y:S01]  /*5c60*/  @UP1 UMOV UR37, UR5 ;  /* 0x0000000500251c82 */ /* 0x000fe20008000000 */
[----:B-1----:R-:W-:Y:S05]  /*5c70*/  BRA.U !UP0, `(.L_x_93) ;  /* 0x0000000108cc7547 */ /* 0x002fea000b800000 */
[----:B------:R-:W1:Y:S01]  /*5c80*/  LDCU UR12, c[0x0][0xb20] ;  /* 0x00016400ff0c77ac */ /* 0x000e620008000800 */
[----:B------:R-:W-:Y:S02]  /*5c90*/  UIMAD.WIDE.U32 UR4, UR62, UR59, URZ ;  /* 0x0000003b3e0472a5 */ /* 0x000fe4000f8e00ff */
[----:B------:R-:W-:Y:S02]  /*5ca0*/  UIMAD.WIDE.U32 UR6, UR63, UR56, URZ ;  /* 0x000000383f0672a5 */ /* 0x000fe4000f8e00ff */
[----:B------:R-:W-:Y:S02]  /*5cb0*/  UISETP.NE.AND UP0, UPT, UR58, 0x1, UPT ;  /* 0x000000013a00788c */ /* 0x000fe4000bf05270 */
[----:B------:R-:W-:Y:S02]  /*5cc0*/  UIMAD.WIDE.U32 UR8, UR37, UR59, URZ ;  /* 0x0000003b250872a5 */ /* 0x000fe4000f8e00ff */
[----:B------:R-:W-:Y:S02]  /*5cd0*/  UIMAD.WIDE.U32 UR10, UR38, UR56, URZ ;  /* 0x00000038260a72a5 */ /* 0x000fe4000f8e00ff */
[----:B------:R-:W-:Y:S02]  /*5ce0*/  UISETP.NE.AND UP1, UPT, UR42, 0x1, UPT ;  /* 0x000000012a00788c */ /* 0x000fe4000bf25270 */
[----:B------:R-:W-:Y:S01]  /*5cf0*/  UISETP.NE.AND UP2, UPT, UR45, 0x1, UPT ;  /* 0x000000012d00788c */ /* 0x000fe2000bf45270 */
[----:B------:R-:W-:Y:S02]  /*5d00*/  UMOV UR4, UR5 ;  /* 0x0000000500047c82 */ /* 0x000fe40008000000 */
[----:B-1----:R-:W-:Y:S03]  /*5d10*/  USHF.R.U32.HI UR5, URZ, UR12, UR4 ;  /* 0x0000000cff057299 */ /* 0x002fe60008011604 */
[----:B------:R-:W-:Y:S02]  /*5d20*/  UMOV UR4, UR7 ;  /* 0x0000000700047c82 */ /* 0x000fe40008000000 */
[----:B------:R-:W-:Y:S02]  /*5d30*/  USHF.R.U32.HI UR7, URZ, UR57, UR4 ;  /* 0x00000039ff077299 */ /* 0x000fe40008011604 */
[----:B------:R-:W-:Y:S02]  /*5d40*/  USEL UR4, UR62, UR5, !UP0 ;  /* 0x000000053e047287 */ /* 0x000fe4000c000000 */
[----:B------:R-:W-:Y:S01]  /*5d50*/  USEL UR7, UR63, UR7, !UP1 ;  /* 0x000000073f077287 */ /* 0x000fe2000c800000 */
[----:B------:R-:W-:Y:S01]  /*5d60*/  UMOV UR5, UR9 ;  /* 0x0000000900057c82 */ /* 0x000fe20008000000 */
[----:B------:R-:W-:Y:S02]  /*5d70*/  UIMAD.WIDE.U32 UR8, UR4, UR40, URZ ;  /* 0x00000028040872a5 */ /* 0x000fe4000f8e00ff */
[----:B------:R-:W-:Y:S03]  /*5d80*/  USHF.R.U32.HI UR6, URZ, UR12, UR5 ;  /* 0x0000000cff067299 */ /* 0x000fe60008011605 */
[----:B------:R-:W-:Y:S01]  /*5d90*/  UMOV UR5, UR11 ;  /* 0x0000000b00057c82 */ /* 0x000fe20008000000 */
[----:B------:R-:W-:Y:S02]  /*5da0*/  UIMAD.WIDE.U32 UR10, UR7, UR40, URZ ;  /* 0x00000028070a72a5 */ /* 0x000fe4000f8e00ff */
[----:B------:R-:W-:Y:S02]  /*5db0*/  USHF.R.U32.HI UR12, URZ, UR57, UR5 ;  /* 0x00000039ff0c7299 */ /* 0x000fe40008011605 */
[----:B------:R-:W-:Y:S01]  /*5dc0*/  USEL UR6, UR37, UR6, !UP0 ;  /* 0x0000000625067287 */ /* 0x000fe2000c000000 */
[----:B------:R-:W-:Y:S02]  /*5dd0*/  UMOV UR5, UR9 ;  /* 0x0000000900057c82 */ /* 0x000fe40008000000 */
[----:B------:R-:W-:Y:S01]  /*5de0*/  UMOV UR10, UR11 ;  /* 0x0000000b000a7c82 */ /* 0x000fe20008000000 */
[----:B------:R-:W-:Y:S02]  /*5df0*/  @UP2 USHF.R.U32.HI UR4, URZ, UR41, UR5 ;  /* 0x00000029ff042299 */ /* 0x000fe40008011605 */
[----:B------:R-:W-:Y:S02]  /*5e00*/  @UP2 USHF.R.U32.HI UR7, URZ, UR41, UR10 ;  /* 0x00000029ff072299 */ /* 0x000fe4000801160a */
[----:B------:R-:W-:Y:S02]  /*5e10*/  UIMAD UR4, UR45, UR4, URZ ;  /* 0x000000042d0472a4 */ /* 0x000fe4000f8e02ff */
        /* <DEDUP_REMOVED lines=8> */
[----:B------:R-:W-:Y:S02]  /*5ea0*/  USEL UR11, UR6, UR4, !UP2 ;  /* 0x00000004060b7287 */ /* 0x000fe4000d000000 */
[----:B------:R-:W-:Y:S02]  /*5eb0*/  UIADD3 UR8, UPT, UPT, -UR5, URZ, URZ ;  /* 0x000000ff05087290 */ /* 0x000fe4000fffe1ff */
[----:B------:R-:W-:Y:S01]  /*5ec0*/  UIADD3 UR10, UPT, UPT, -UR11, URZ, URZ ;  /* 0x000000ff0b0a7290 */ /* 0x000fe2000fffe1ff */
[----:B------:R-:W-:Y:S01]  /*5ed0*/  @!UP0 UMOV UR4, UR9 ;  /* 0x0000000900048c82 */ /* 0x000fe20008000000 */
[----:B------:R-:W-:Y:S02]  /*5ee0*/  UIADD3 UR9, UPT, UPT, -UR6, URZ, URZ ;  /* 0x000000ff06097290 */ /* 0x000fe4000fffe1ff */
[----:B------:R-:W-:Y:S02]  /*5ef0*/  @!UP0 USHF.R.U32.HI UR4, URZ, UR41, UR4 ;  /* 0x00000029ff048299 */ /* 0x000fe40008011604 */
[----:B------:R-:W-:Y:S02]  /*5f00*/  UIMAD UR10, UR45, UR10, UR6 ;  /* 0x0000000a2d0a72a4 */ /* 0x000fe4000f8e0206 */
[----:B------:R-:W-:Y:S04]  /*5f10*/  @!UP0 USEL UR4, UR5, UR4, !UP2 ;  /* 0x0000000405048287 */ /* 0x000fe8000d000000 */
[----:B------:R-:W-:Y:S02]  /*5f20*/  @!UP0 UIMAD UR10, UR7, UR10, UR4 ;  /* 0x0000000a070a82a4 */ /* 0x000fe4000f8e0204 */
[----:B------:R-:W-:Y:S02]  /*5f30*/  @!UP0 UIADD3 UR11, UPT, UPT, UR11, -UR4, URZ ;  /* 0x800000040b0b8290 */ /* 0x000fe4000fffe0ff */
[----:B------:R-:W-:Y:S02]  /*5f40*/  UIMAD UR7, UR42, UR8, UR38 ;  /* 0x000000082a0772a4 */ /* 0x000fe4000f8e0226 */
[----:B------:R-:W-:Y:S02]  /*5f50*/  @!UP0 UIMAD UR6, UR11, UR45, UR5 ;  /* 0x0000002d0b0682a4 */ /* 0x000fe4000f8e0205 */
[----:B------:R-:W-:Y:S01]  /*5f60*/  UIMAD UR4, UR58, UR9, UR37 ;  /* 0x000000093a0472a4 */ /* 0x000fe2000f8e0225 */
[----:B------:R-:W-:Y:S02]  /*5f70*/  @!UP0 UMOV UR5, UR10 ;  /* 0x0000000a00058c82 */ /* 0x000fe40008000000 */
[----:B------:R-:W-:Y:S02]  /*5f80*/  UIMAD UR38, UR5, UR42, UR7 ;  /* 0x0000002a052672a4 */ /* 0x000fe4000f8e0207 */
[----:B------:R-:W-:Y:S11]  /*5f90*/  UIMAD UR37, UR6, UR58, UR4 ;  /* 0x0000003a062572a4 */ /* 0x000ff6000f8e0204 */
[----:B------:R-:W-:Y:S01]  /*5fa0*/  @!UPT UIADD3 URZ, UPT, UPT, URZ, URZ, URZ ;  /* 0x000000fffffff290 */ /* 0x000fe2000fffe0ff */
.L_x_93:
[----:B------:R-:W-:Y:S01]  /*5fb0*/  UISETP.NE.AND UP0, UPT, UR39, 0x1, UPT ;  /* 0x000000012700788c */ /* 0x000fe2000bf05270 */
[----:B------:R-:W-:Y:S01]  /*5fc0*/  LOP3.LUT P0, RZ, R69, 0x3f0, RZ, 0xc0, !PT ;  /* 0x000003f045ff7812 */ /* 0x000fe2000780c0ff */
[----:B------:R-:W-:Y:S01]  /*5fd0*/  USHF.L.U32 UR50, UR16, 0x6, URZ ;  /* 0x0000000610327899 */ /* 0x000fe200080006ff */
[----:B------:R-:W-:Y:S01]  /*5fe0*/  BSSY.RECONVERGENT B6, `(.L_x_94) ;  /* 0x0000034000067945 */ /* 0x000fe20003800200 */
[----:B------:R-:W-:Y:S01]  /*5ff0*/  USHF.L.U32 UR49, UR20, 0x8, URZ ;  /* 0x0000000814317899 */ /* 0x000fe200080006ff */
[----:B------:R-:W-:Y:S06]  /*6000*/  IADD3 R71, PT, PT, R71, 0x1, RZ ;  /* 0x0000000147477810 */ /* 0x000fec0007ffe0ff */
[----:B------:R-:W1:Y:S01]  /*6010*/  @!UP0 LDCU.128 UR12, c[0x0][0xb10] ;  /* 0x00016200ff0c87ac */ /* 0x000e620008000c00 */
[----:B------:R-:W2:Y:S01]  /*6020*/  @!UP0 LDCU UR5, c[0x0][0xb0c] ;  /* 0x00016180ff0587ac */ /* 0x000ea20008000800 */
[----:B------:R-:W3:Y:S01]  /*6030*/  @!UP0 LDCU UR10, c[0x0][0xb20] ;  /* 0x00016400ff0a87ac */ /* 0x000ee20008000800 */
[----:B-1----:R-:W-:Y:S02]  /*6040*/  UIMAD.WIDE.U32 UR8, UR38, UR12, URZ ;  /* 0x0000000c260872a5 */ /* 0x002fe4000f8e00ff */
[----:B------:R-:W-:Y:S02]  /*6050*/  UIMAD.WIDE.U32 UR6, UR37, UR15, URZ ;  /* 0x0000000f250672a5 */ /* 0x000fe4000f8e00ff */
[----:B------:R-:W-:Y:S03]  /*6060*/  @!UP0 UISETP.NE.AND UP1, UPT, UR14, 0x1, UPT ;  /* 0x000000010e00888c */ /* 0x000fe6000bf25270 */
[----:B------:R-:W-:Y:S01]  /*6070*/  @!UP0 UMOV UR4, UR9 ;  /* 0x0000000900048c82 */ /* 0x000fe20008000000 */
[----:B--2---:R-:W-:Y:S02]  /*6080*/  @!UP0 UISETP.NE.AND UP2, UPT, UR5, 0x1, UPT ;  /* 0x000000010500888c */ /* 0x004fe4000bf45270 */
[----:B------:R-:W-:Y:S01]  /*6090*/  @!UP0 USHF.R.U32.HI UR4, URZ, UR13, UR4 ;  /* 0x0000000dff048299 */ /* 0x000fe20008011604 */
[----:B------:R-:W-:Y:S02]  /*60a0*/  @!UP0 UMOV UR6, UR7 ;  /* 0x0000000700068c82 */ /* 0x000fe40008000000 */
[----:B---3--:R-:W-:Y:S02]  /*60b0*/  @!UP0 USHF.R.U32.HI UR6, URZ, UR10, UR6 ;  /* 0x0000000aff068299 */ /* 0x008fe40008011606 */
[----:B------:R-:W-:Y:S02]  /*60c0*/  @!UP0 USEL UR7, UR38, UR4, !UP2 ;  /* 0x0000000426078287 */ /* 0x000fe4000d000000 */
[----:B------:R-:W-:Y:S04]  /*60d0*/  @!UP0 USEL UR6, UR37, UR6, !UP1 ;  /* 0x0000000625068287 */ /* 0x000fe8000c800000 */
[----:B------:R-:W-:Y:S02]  /*60e0*/  @!UP0 UIADD3 UR4, UPT, UPT, -UR7, UR6, URZ ;  /* 0x0000000607048290 */ /* 0x000fe4000fffe1ff */
[----:B------:R-:W-:Y:S02]  /*60f0*/  @!UP0 UIADD3 UR6, UPT, UPT, UR7, -UR6, URZ ;  /* 0x8000000607068290 */ /* 0x000fe4000fffe0ff */
[----:B------:R-:W-:Y:S02]  /*6100*/  @!UP0 UIMAD UR38, UR4, UR5, UR38 ;  /* 0x00000005042682a4 */ /* 0x000fe4000f8e0226 */
[----:B------:R-:W-:Y:S01]  /*6110*/  @!UP0 UIMAD UR37, UR6, UR14, UR37 ;  /* 0x0000000e062582a4 */ /* 0x000fe2000f8e0225 */
[----:B------:R-:W-:Y:S11]  /*6120*/  @!P0 BRA `(.L_x_95) ;  /* 0x00000000007c8947 */ /* 0x000ff60003800000 */
[----:B------:R-:W1:Y:S01]  /*6130*/  LDCU.64 UR8, c[0x4][0x80] ;  /* 0x01001000ff0877ac */ /* 0x000e620008000a00 */
[----:B------:R-:W-:Y:S01]  /*6140*/  MOV R2, 0x0 ;  /* 0x0000000000027802 */ /* 0x000fe20000000f00 */
[----:B------:R-:W-:Y:S02]  /*6150*/  HFMA2 R12, -RZ, RZ, 0, 5.9604644775390625e-08 ;  /* 0x00000001ff0c7431 */ /* 0x000fe400000001ff */
[----:B------:R-:W-:Y:S01]  /*6160*/  IMAD.MOV.U32 R8, RZ, RZ, 0x70 ;  /* 0x00000070ff087424 */ /* 0x000fe200078e00ff */
[----:B------:R2:W3:Y:S01]  /*6170*/  LDC.64 R14, c[0x4][R2] ;  /* 0x01000000020e7b82 */ /* 0x0004e20000000a00 */
[----:B------:R-:W4:Y:S01]  /*6180*/  LDCU.64 UR6, c[0x4][0x88] ;  /* 0x01001100ff0677ac */ /* 0x000f220008000a00 */
[----:B------:R-:W-:Y:S01]  /*6190*/  IMAD.MOV.U32 R13, RZ, RZ, RZ ;  /* 0x000000ffff0d7224 */ /* 0x000fe200078e00ff */
[----:B------:R-:W2:Y:S01]  /*61a0*/  LDCU.64 UR4, c[0x4][0x8] ;  /* 0x01000100ff0477ac */ /* 0x000ea20008000a00 */
[----:B-1----:R-:W-:Y:S01]  /*61b0*/  MOV R5, UR9 ;  /* 0x0000000900057c02 */ /* 0x002fe20008000f00 */
[----:B------:R-:W-:Y:S01]  /*61c0*/  IMAD.U32 R4, RZ, RZ, UR8 ;  /* 0x00000008ff047e24 */ /* 0x000fe2000f8e00ff */
[----:B----4-:R-:W-:Y:S01]  /*61d0*/  MOV R7, UR7 ;  /* 0x0000000700077c02 */ /* 0x010fe20008000f00 */
[----:B------:R-:W-:Y:S01]  /*61e0*/  IMAD.U32 R6, RZ, RZ, UR6 ;  /* 0x00000006ff067e24 */ /* 0x000fe2000f8e00ff */
[----:B--2---:R-:W-:Y:S01]  /*61f0*/  MOV R11, UR5 ;  /* 0x00000005000b7c02 */ /* 0x004fe20008000f00 */
[----:B------:R-:W-:Y:S02]  /*6200*/  IMAD.U32 R10, RZ, RZ, UR4 ;  /* 0x00000004ff0a7e24 */ /* 0x000fe4000f8e00ff */
[----:B------:R-:W-:Y:S07]  /*6210*/  LEPC R20, `(.L_x_96) ;  /* 0x000000001014794e */ /* 0x000fee0000000000 */
[----:B---3-5:R-:W-:Y:S05]  /*6220*/  CALL.ABS.NOINC R14 ;  /* 0x000000000e007343 */ /* 0x028fea0003c00000 */
.L_x_96:
[----:B------:R-:W1:Y:S01]  /*6230*/  LDCU.64 UR8, c[0x4][0x80] ;  /* 0x01001000ff0877ac */ /* 0x000e620008000a00 */
[----:B------:R-:W2:Y:S01]  /*6240*/  LDC.64 R2, c[0x4][R2] ;  /* 0x0100000002027b82 */ /* 0x000ea20000000a00 */
[----:B------:R-:W-:Y:S02]  /*6250*/  HFMA2 R12, -RZ, RZ, 0, 5.9604644775390625e-08 ;  /* 0x00000001ff0c7431 */ /* 0x000fe400000001ff */
[----:B------:R-:W-:Y:S02]  /*6260*/  IMAD.MOV.U32 R8, RZ, RZ, 0x70 ;  /* 0x00000070ff087424 */ /* 0x000fe400078e00ff */
[----:B------:R-:W-:Y:S01]  /*6270*/  IMAD.MOV.U32 R13, RZ, RZ, RZ ;  /* 0x000000ffff0d7224 */ /* 0x000fe200078e00ff */
[----:B------:R-:W3:Y:S01]  /*6280*/  LDCU.64 UR6, c[0x4][0x88] ;  /* 0x01001100ff0677ac */ /* 0x000ee20008000a00 */
[----:B------:R-:W4:Y:S01]  /*6290*/  LDCU.64 UR4, c[0x4][0x8] ;  /* 0x01000100ff0477ac */ /* 0x000f220008000a00 */
[----:B-1----:R-:W-:Y:S02]  /*62a0*/  MOV R4, UR8 ;  /* 0x0000000800047c02 */ /* 0x002fe40008000f00 */
[----:B------:R-:W-:Y:S02]  /*62b0*/  MOV R5, UR9 ;  /* 0x0000000900057c02 */ /* 0x000fe40008000f00 */
[----:B---3--:R-:W-:Y:S01]  /*62c0*/  MOV R7, UR7 ;  /* 0x0000000700077c02 */ /* 0x008fe20008000f00 */
[----:B------:R-:W-:Y:S01]  /*62d0*/  IMAD.U32 R6, RZ, RZ, UR6 ;  /* 0x00000006ff067e24 */ /* 0x000fe2000f8e00ff */
[----:B----4-:R-:W-:Y:S01]  /*62e0*/  MOV R11, UR5 ;  /* 0x00000005000b7c02 */ /* 0x010fe20008000f00 */
[----:B------:R-:W-:Y:S02]  /*62f0*/  IMAD.U32 R10, RZ, RZ, UR4 ;  /* 0x00000004ff0a7e24 */ /* 0x000fe4000f8e00ff */
[----:B------:R-:W-:Y:S07]  /*6300*/  LEPC R20, `(.L_x_95) ;  /* 0x000000001014794e */ /* 0x000fee0000000000 */
[----:B--2---:R-:W-:Y:S05]  /*6310*/  CALL.ABS.NOINC R2 ;  /* 0x0000000002007343 */ /* 0x004fea0003c00000 */
.L_x_95:
[----:B------:R-:W-:Y:S05]  /*6320*/  BSYNC.RECONVERGENT B6 ;  /* 0x0000000000067941 */ /* 0x000fea0003800200 */
.L_x_94:
[----:B------:R-:W-:Y:S02]  /*6330*/  R2UR UR6, R68 ;  /* 0x00000000440672ca */ /* 0x000fe400000e0000 */
[----:B------:R-:W-:Y:S02]  /*6340*/  R2UR UR5, R78 ;  /* 0x000000004e0572ca */ /* 0x000fe400000e0000 */
[----:B------:R-:W-:Y:S02]  /*6350*/  R2UR UR4, R77 ;  /* 0x000000004d0472ca */ /* 0x000fe400000e0000 */
[----:B------:R-:W-:Y:S02]  /*6360*/  ISETP.NE.U32.AND P4, PT, R62, RZ, PT ;  /* 0x000000ff3e00720c */ /* 0x000fe40003f85070 */
[----:B------:R-:W-:Y:S02]  /*6370*/  ISETP.NE.U32.AND P2, PT, RZ, UR60, PT ;  /* 0x0000003cff007c0c */ /* 0x000fe4000bf45070 */
[----:B------:R-:W-:Y:S02]  /*6380*/  ISETP.NE.AND.EX P4, PT, R63, RZ, PT, P4 ;  /* 0x000000ff3f00720c */ /* 0x000fe40003f85340 */
[----:B------:R-:W-:Y:S01]  /*6390*/  ISETP.NE.AND.EX P2, PT, RZ, UR61, PT, P2 ;  /* 0x0000003dff007c0c */ /* 0x000fe2000bf45320 */
[----:B------:R-:W-:Y:S02]  /*63a0*/  UISETP.NE.AND UP2, UPT, UR6, URZ, UPT ;  /* 0x000000ff0600728c */ /* 0x000fe4000bf45270 */
[----:B------:R-:W-:Y:S04]  /*63b0*/  UISETP.NE.U32.AND UP0, UPT, UR5, URZ, UPT ;  /* 0x000000ff0500728c */ /* 0x000fe8000bf05070 */
[----:B------:R-:W-:Y:S01]  /*63c0*/  UISETP.NE.AND.EX UP1, UPT, UR4, URZ, UPT, UP0 ;  /* 0x000000ff0400728c */ /* 0x000fe2000bf25300 */
[----:B------:R-:W-:Y:S01]  /*63d0*/  PLOP3.LUT P1, PT, PT, PT, UP2, 0x80, 0x8 ;  /* 0x000000000008781c */ /* 0x000fe20003f2f028 */
[----:B------:R-:W-:Y:S03]  /*63e0*/  UPLOP3.LUT UP0, UPT, UPT, UPT, UPT, 0x40, 0x4 ;  /* 0x000000000004789c */ /* 0x000fe60003f0e870 */
[----:B------:R-:W-:Y:S06]  /*63f0*/  @UP2 UPLOP3.LUT UP0, UPT, UPT, UPT, UP1, 0x80, 0x8 ;  /* 0x000000000008289c */ /* 0x000fec0003f0f010 */
[----:B------:R-:W-:Y:S01]  /*6400*/  PLOP3.LUT P0, PT, PT, PT, UP0, 0x80, 0x8 ;  /* 0x000000000008781c */ /* 0x000fe20003f0f008 */
[----:B------:R-:W-:Y:S01]  /*6410*/  @!UPT UIADD3 URZ, UPT, UPT, URZ, URZ, URZ ;  /* 0x000000fffffff290 */ /* 0x000fe2000fffe0ff */
[----:B------:R-:W-:Y:S11]  /*6420*/  BRA.U !UP1, `(.L_x_97) ;  /* 0x0000000109407547 */ /* 0x000ff6000b800000 */
[----:B------:R-:W-:Y:S01]  /*6430*/  UISETP.NE.U32.AND UP0, UPT, UR60, URZ, UPT ;  /* 0x000000ff3c00728c */ /* 0x000fe2000bf05070 */
[----:B------:R-:W-:Y:S01]  /*6440*/  R2UR UR6, R78 ;  /* 0x000000004e0672ca */ /* 0x000fe200000e0000 */
[----:B------:R-:W1:Y:S01]  /*6450*/  LDCU.64 UR8, c[0x0][0x358] ;  /* 0x00006b00ff0877ac */ /* 0x000e620008000a00 */
[----:B------:R-:W-:Y:S02]  /*6460*/  HFMA2 R64, -RZ, RZ, 0, 5.9604644775390625e-08 ;  /* 0x00000001ff407431 */ /* 0x000fe400000001ff */
[----:B------:R-:W-:Y:S01]  /*6470*/  IMAD.MOV.U32 R0, RZ, RZ, 0x1 ;  /* 0x00000001ff007424 */ /* 0x000fe200078e00ff */
[----:B------:R-:W-:Y:S06]  /*6480*/  UISETP.NE.AND.EX UP0, UPT, UR61, URZ, UPT, UP0 ;  /* 0x000000ff3d00728c */ /* 0x000fec000bf05300 */
[----:B------:R-:W-:Y:S05]  /*6490*/  PLOP3.LUT P3, PT, PT, PT, UP0, 0x80, 0x8 ;  /* 0x000000000008781c */ /* 0x000fea0003f6f008 */
[----:B------:R-:W2:Y:S01]  /*64a0*/  @UP0 LDCU.64 UR4, c[0x0][0x888] ;  /* 0x00011100ff0407ac */ /* 0x000ea20008000a00 */
[----:B------:R-:W-:Y:S07]  /*64b0*/  @UP0 UIMAD UR6, UR36, UR6, URZ ;  /* 0x00000006240602a4 */ /* 0x000fee000f8e02ff */
[----:B------:R-:W-:Y:S01]  /*64c0*/  @!P3 PRMT R64, R0, 0x7610, R64 ;  /* 0x000076100040b816 */ /* 0x000fe20000000040 */
[----:B--2---:R-:W-:Y:S06]  /*64d0*/  @UP0 UIMAD.WIDE UR4, UR6, 0x4, UR4 ;  /* 0x00000004060408a5 */ /* 0x004fec000f8e0204 */
[----:B------:R-:W-:Y:S02]  /*64e0*/  IMAD.U32 R2, RZ, RZ, UR4 ;  /* 0x00000004ff027e24 */ /* 0x000fe4000f8e00ff */
[----:B------:R-:W-:Y:S03]  /*64f0*/  IMAD.U32 R3, RZ, RZ, UR5 ;  /* 0x00000005ff037e24 */ /* 0x000fe6000f8e00ff */
[----:B------:R-:W2:Y:S02]  /*6500*/  @!UP0 LDCU UR4, c[0x0][0x880] ;  /* 0x00011000ff0487ac */ /* 0x000ea40008000800 */
[----:B-1---5:R1:W5:Y:S02]  /*6510*/  @P3 LDG.E R26, desc[UR8][R2.64] ;  /* 0x00000008021a3981 */ /* 0x022364000c1e1900 */
[----:B-12---:R-:W-:Y:S02]  /*6520*/  @!P3 MOV R26, UR4 ;  /* 0x00000004001abc02 */ /* 0x006fe40008000f00 */
.L_x_97:
[----:B------:R-:W-:Y:S05]  /*6530*/  @!P4 BRA `(.L_x_98) ;  /* 0x000000000024c947 */ /* 0x000fea0003800000 */
[----:B------:R-:W-:Y:S01]  /*6540*/  ISETP.NE.U32.AND P3, PT, R60, RZ, PT ;  /* 0x000000ff3c00720c */ /* 0x000fe20003f65070 */
[----:B------:R-:W1:Y:S03]  /*6550*/  LDCU.64 UR4, c[0x0][0x358] ;  /* 0x00006b00ff0477ac */ /* 0x000e660008000a00 */
[----:B------:R-:W-:Y:S11]  /*6560*/  ISETP.NE.AND.EX P3, PT, R61, RZ, PT, P3 ;  /* 0x000000ff3d00720c */ /* 0x000ff60003f65330 */
[----:B------:R-:W-:Y:S02]  /*6570*/  @!UPT UIADD3 URZ, UPT, UPT, URZ, URZ, URZ ;  /* 0x000000fffffff290 */ /* 0x000fe4000fffe0ff */
[----:B------:R-:W2:Y:S01]  /*6580*/  @P3 LDC.64 R2, c[0x0][0x8a8] ;  /* 0x00022a00ff023b82 */ /* 0x000ea20000000a00 */
[----:B------:R-:W-:Y:S04]  /*6590*/  @P3 IMAD R0, R62, UR36, RZ ;  /* 0x000000243e003c24 */ /* 0x000fe8000f8e02ff */
[----:B--2---:R-:W-:Y:S05]  /*65a0*/  @P3 IMAD.WIDE R2, R0, 0x4, R2 ;  /* 0x0000000400023825 */ /* 0x004fea00078e0202 */
[----:B-1---5:R1:W5:Y:S02]  /*65b0*/  @P3 LDG.E R24, desc[UR4][R2.64] ;  /* 0x0000000402183981 */ /* 0x022364000c1e1900 */
[----:B-1----:R-:W2:Y:S02]  /*65c0*/  @!P3 LDC R24, c[0x0][0x8a0] ;  /* 0x00022800ff18bb82 */ /* 0x002ea40000000800 */
.L_x_98:
[----:B-----5:R-:W-:Y:S01]  /*65d0*/  FSETP.NEU.AND P3, PT, R26, RZ, PT ;  /* 0x000000ff1a00720b */ /* 0x020fe20003f6d000 */
[----:B------:R-:W-:Y:S01]  /*65e0*/  IMAD.SHL.U32 R89, R27, 0x4, RZ ;  /* 0x000000041b597824 */ /* 0x000fe200078e00ff */
[----:B------:R-:W-:Y:S01]  /*65f0*/  SEL R5, RZ, 0xffffffff, P2 ;  /* 0xffffffffff057807 */ /* 0x000fe20001000000 */
[----:B------:R-:W-:Y:S01]  /*6600*/  BSSY B1, `(.L_x_99) ;  /* 0x0000043000017945 */ /* 0x000fe20003800000 */
[----:B------:R-:W-:Y:S01]  /*6610*/  @P1 LOP3.LUT P2, RZ, R64, 0xff, RZ, 0xc0, !PT ;  /* 0x000000ff40ff1812 */ /* 0x000fe2000784c0ff */
[----:B------:R-:W-:Y:S01]  /*6620*/  VIADD R84, R89, UR43 ;  /* 0x0000002b59547c36 */ /* 0x000fe20008000000 */
[----:B------:R-:W-:Y:S01]  /*6630*/  @P1 SEL R2, RZ, 0xffffffff, P3 ;  /* 0xffffffffff021807 */ /* 0x000fe20001800000 */
[----:B------:R-:W-:Y:S01]  /*6640*/  IMAD.MOV.U32 R90, RZ, RZ, 0x1 ;  /* 0x00000001ff5a7424 */ /* 0x000fe200078e00ff */
[----:B------:R-:W-:Y:S01]  /*6650*/  LEA R86, R22, UR43, 0x3 ;  /* 0x0000002b16567c11 */ /* 0x000fe2000f8e18ff */
[----:B------:R-:W-:Y:S01]  /*6660*/  IMAD.MOV.U32 R88, RZ, RZ, RZ ;  /* 0x000000ffff587224 */ /* 0x000fe200078e00ff */
[----:B------:R-:W-:Y:S02]  /*6670*/  @P0 SEL R2, R5, R2, !P2 ;  /* 0x0000000205020207 */ /* 0x000fe40005000000 */
[----:B------:R-:W-:Y:S02]  /*6680*/  CS2R R58, SRZ ;  /* 0x00000000003a7805 */ /* 0x000fe4000001ff00 */
[----:B------:R-:W-:Y:S02]  /*6690*/  SHF.L.U32 R3, R73, 0x1f, RZ ;  /* 0x0000001f49037819 */ /* 0x000fe400000006ff */
[----:B------:R-:W-:Y:S02]  /*66a0*/  CS2R R56, SRZ ;  /* 0x0000000000387805 */ /* 0x000fe4000001ff00 */
[----:B------:R-:W-:Y:S02]  /*66b0*/  @P1 LOP3.LUT R2, R2, 0x1, RZ, 0xc0, !PT ;  /* 0x0000000102021812 */ /* 0x000fe400078ec0ff */
[----:B------:R-:W-:Y:S02]  /*66c0*/  CS2R R54, SRZ ;  /* 0x0000000000367805 */ /* 0x000fe4000001ff00 */
[----:B------:R-:W-:Y:S02]  /*66d0*/  PLOP3.LUT P2, PT, PT, PT, UP1, 0x80, 0x8 ;  /* 0x000000000008781c */ /* 0x000fe40003f4f018 */
[----:B------:R-:W-:Y:S02]  /*66e0*/  CS2R R52, SRZ ;  /* 0x0000000000347805 */ /* 0x000fe4000001ff00 */
[----:B------:R-:W-:Y:S02]  /*66f0*/  ISETP.NE.U32.OR P6, PT, R2, 0x1, !P1 ;  /* 0x000000010200780c */ /* 0x000fe40004fc5470 */
[----:B------:R-:W-:Y:S02]  /*6700*/  CS2R R50, SRZ ;  /* 0x0000000000327805 */ /* 0x000fe4000001ff00 */
[----:B------:R-:W-:Y:S02]  /*6710*/  LEA.HI R25, R22, R22, RZ, 0x1 ;  /* 0x0000001616197211 */ /* 0x000fe400078f08ff */
[----:B------:R-:W-:Y:S02]  /*6720*/  CS2R R48, SRZ ;  /* 0x0000000000307805 */ /* 0x000fe4000001ff00 */
[----:B------:R-:W-:Y:S02]  /*6730*/  LOP3.LUT P4, R70, R64, 0xff, RZ, 0xc0, !PT ;  /* 0x000000ff40467812 */ /* 0x000fe4000788c0ff */
[----:B------:R-:W-:Y:S02]  /*6740*/  CS2R R46, SRZ ;  /* 0x00000000002e7805 */ /* 0x000fe4000001ff00 */
[----:B------:R-:W-:Y:S01]  /*6750*/  SEL R2, RZ, 0xffffffff, P3 ;  /* 0xffffffffff027807 */ /* 0x000fe20001800000 */
[C---:B------:R-:W-:Y:S01]  /*6760*/  IMAD.SHL.U32 R0, R25.reuse, 0x80, RZ ;  /* 0x0000008019007824 */ /* 0x040fe200078e00ff */
[----:B------:R-:W-:Y:S02]  /*6770*/  LOP3.LUT R25, R25, 0xffe, RZ, 0xc0, !PT ;  /* 0x00000ffe19197812 */ /* 0x000fe400078ec0ff */
[----:B------:R-:W-:Y:S02]  /*6780*/  CS2R R44, SRZ ;  /* 0x00000000002c7805 */ /* 0x000fe4000001ff00 */
[----:B------:R-:W-:Y:S01]  /*6790*/  P2R R81, PR, RZ, 0x40 ;  /* 0x00000040ff517803 */ /* 0x000fe20000000000 */
[----:B------:R-:W-:Y:S01]  /*67a0*/  VIADD R28, R84, 0x400 ;  /* 0x00000400541c7836 */ /* 0x000fe20000000000 */
[----:B------:R-:W-:Y:S01]  /*67b0*/  @P2 SEL R2, R5, R2, !P4 ;  /* 0x0000000205022207 */ /* 0x000fe20006000000 */
[----:B------:R-:W-:Y:S01]  /*67c0*/  IMAD.IADD R25, R22, 0x1, -R25 ;  /* 0x0000000116197824 */ /* 0x000fe200078e0a19 */
[----:B------:R-:W-:Y:S01]  /*67d0*/  @P6 SHF.L.U32 R4, RZ, 0x1f, RZ ;  /* 0x0000001fff046819 */ /* 0x000fe200000006ff */
[----:B------:R-:W-:Y:S01]  /*67e0*/  IMAD.IADD R82, R74, 0x1, R84 ;  /* 0x000000014a527824 */ /* 0x000fe200078e0254 */
[----:B------:R-:W-:Y:S02]  /*67f0*/  LOP3.LUT R0, R0, 0xffffff00, RZ, 0xc0, !PT ;  /* 0xffffff0000007812 */ /* 0x000fe400078ec0ff */
[----:B------:R-:W1:Y:S01]  /*6800*/  @P6 SYNCS.PHASECHK.TRANS64.TRYWAIT P1, [UR43+0x20], R4 ;  /* 0x00002004ff0065a7 */ /* 0x000e62000802112b */
[----:B------:R-:W-:Y:S02]  /*6810*/  LOP3.LUT R2, R2, 0x1, RZ, 0xc0, !PT ;  /* 0x0000000102027812 */ /* 0x000fe400078ec0ff */
[----:B------:R-:W-:Y:S02]  /*6820*/  IMAD.IADD R0, R23, 0x1, R0 ;  /* 0x0000000117007824 */ /* 0x000fe400078e0200 */
[----:B------:R-:W-:Y:S02]  /*6830*/  ISETP.NE.U32.AND P5, PT, R2, 0x1, PT ;  /* 0x000000010200780c */ /* 0x000fe40003fa5070 */
[----:B------:R-:W-:Y:S02]  /*6840*/  IMAD R25, R25, 0x100000, R0 ;  /* 0x0010000019197824 */ /* 0x000fe400078e0200 */
[----:B------:R-:W-:Y:S01]  /*6850*/  P2R R91, PR, RZ, 0x20 ;  /* 0x00000020ff5b7803 */ /* 0x000fe20000000000 */
[----:B------:R3:W4:Y:S01]  /*6860*/  SYNCS.PHASECHK.TRANS64.TRYWAIT P0, [R86+URZ+0x90], R3 ;  /* 0x00009003560075a7 */ /* 0x00072200080011ff */
[----:B-1----:R-:W-:Y:S01]  /*6870*/  @P6 SEL R90, RZ, 0x1, !P1 ;  /* 0x00000001ff5a6807 */ /* 0x002fe20004800000 */
[----:B---3--:R-:W-:Y:S06]  /*6880*/  @!P6 BRA `(.L_x_100) ;  /* 0x000000000068e947 */ /* 0x008fec0003800000 */
[C---:B------:R-:W-:Y:S01]  /*6890*/  @P5 IMAD R5, R75.reuse, 0x4, R28 ;  /* 0x000000044b055824 */ /* 0x040fe200078e021c */
[----:B------:R-:W-:Y:S01]  /*68a0*/  ISETP.NE.AND P1, PT, R90, RZ, PT ;  /* 0x000000ff5a00720c */ /* 0x000fe20003f25270 */
[----:B------:R-:W-:Y:S01]  /*68b0*/  @P5 IMAD R2, R75, 0x4, R84 ;  /* 0x000000044b025824 */ /* 0x000fe200078e0254 */
[----:B------:R-:W-:Y:S01]  /*68c0*/  BSSY B0, `(.L_x_101) ;  /* 0x000000e000007945 */ /* 0x000fe20003800000 */
[----:B------:R-:W-:Y:S01]  /*68d0*/  IMAD.MOV.U32 R58, RZ, RZ, RZ ;  /* 0x000000ffff3a7224 */ /* 0x000fe200078e00ff */
[----:B------:R-:W-:Y:S01]  /*68e0*/  CS2R R54, SRZ ;  /* 0x0000000000367805 */ /* 0x000fe2000001ff00 */
[----:B------:R-:W-:Y:S01]  /*68f0*/  @P5 IMAD.IADD R4, R74, 0x1, R5 ;  /* 0x000000014a045824 */ /* 0x000fe200078e0205 */
[----:B------:R-:W-:Y:S02]  /*6900*/  CS2R R52, SRZ ;  /* 0x0000000000347805 */ /* 0x000fe4000001ff00 */
[----:B------:R-:W-:Y:S02]  /*6910*/  CS2R R56, SRZ ;  /* 0x0000000000387805 */ /* 0x000fe4000001ff00 */
[----:B------:R-:W-:Y:S02]  /*6920*/  CS2R R46, SRZ ;  /* 0x00000000002e7805 */ /* 0x000fe4000001ff00 */
[----:B------:R-:W-:Y:S02]  /*6930*/  CS2R R44, SRZ ;  /* 0x00000000002c7805 */ /* 0x000fe4000001ff00 */
[----:B------:R-:W-:Y:S02]  /*6940*/  CS2R R50, SRZ ;  /* 0x0000000000327805 */ /* 0x000fe4000001ff00 */
[----:B------:R-:W-:Y:S01]  /*6950*/  CS2R R48, SRZ ;  /* 0x0000000000307805 */ /* 0x000fe2000001ff00 */
[----:B------:R-:W-:Y:S06]  /*6960*/  @P1 BRA `(.L_x_102) ;  /* 0x00000000000c1947 */ /* 0x000fec0003800000 */
[----:B------:R-:W-:Y:S04]  /*6970*/  SHF.L.U32 R5, RZ, 0x1f, RZ ;  /* 0x0000001fff057819 */ /* 0x000fe800000006ff */
[----:B------:R-:W1:Y:S02]  /*6980*/  SYNCS.PHASECHK.TRANS64.TRYWAIT P1, [UR43+0x20], R5 ;  /* 0x00002005ff0075a7 */ /* 0x000e64000802112b */
[----:B-1----:R-:W-:Y:S05]  /*6990*/  @!P1 BRA `(.L_x_103) ;  /* 0x0000004800849947 */ /* 0x002fea0003800000 */
.L_x_102:
[----:B------:R-:W-:Y:S05]  /*69a0*/  BSYNC B0 ;  /* 0x0000000000007941 */ /* 0x000fea0003800000 */
.L_x_101:
[----:B------:R-:W-:Y:S01]  /*69b0*/  ISETP.NE.AND P1, PT, R91, RZ, PT ;  /* 0x000000ff5b00720c */ /* 0x000fe20003f25270 */
[----:B------:R-:W-:Y:S11]  /*69c0*/  HFMA2 R88, -RZ, RZ, 0, 5.9604644775390625e-08 ;  /* 0x00000001ff587431 */ /* 0x000ff600000001ff */
[----:B------:R-:W-:Y:S01]  /*69d0*/  @!UPT UIADD3 URZ, UPT, UPT, URZ, URZ, URZ ;  /* 0x000000fffffff290 */ /* 0x000fe2000fffe0ff */
[----:B------:R-:W-:Y:S05]  /*69e0*/  @P1 WARPSYNC.ALL ;  /* 0x0000000000001948 */ /* 0x000fea0003800000 */
[----:B------:R3:W1:Y:S04]  /*69f0*/  @P1 LDSM.16.M88.4 R52, [R2+0x400] ;  /* 0x000400000234183b */ /* 0x0006680000000200 */
[----:B------:R3:W1:Y:S04]  /*6a00*/  @P1 LDSM.16.M88.4 R56, [R4] ;  /* 0x000000000438183b */ /* 0x0006680000000200 */
[----:B------:R3:W1:Y:S04]  /*6a10*/  @P1 LDSM.16.M88.4 R44, [R89+UR43+0x400] ;  /* 0x0004002b592c183b */ /* 0x0006680008000200 */
[----:B------:R3:W1:Y:S02]  /*6a20*/  @P1 LDSM.16.M88.4 R48, [R82+0x400] ;  /* 0x000400005230183b */ /* 0x0006640000000200 */
.L_x_100:
[----:B------:R-:W-:Y:S05]  /*6a30*/  BSYNC B1 ;  /* 0x0000000000017941 */ /* 0x000fea0003800000 */
.L_x_99:
[----:B-1----:R-:W-:Y:S04]  /*6a40*/  SHF.R.U32.HI R0, RZ, 0x15, R25 ;  /* 0x00000015ff007819 */ /* 0x002fe80000011619 */
[----:B------:R-:W-:Y:S01]  /*6a50*/  LOP3.LUT P1, RZ, R0, 0x3, R65, 0x48, !PT ;  /* 0x0000000300ff7812 */ /* 0x000fe20007824841 */
[----:B------:R-:W-:Y:S01]  /*6a60*/  @!UPT UIADD3 URZ, UPT, UPT, URZ, URZ, URZ ;  /* 0x000000fffffff290 */ /* 0x000fe2000fffe0ff */
[----:B----4-:R-:W-:Y:S11]  /*6a70*/  @P0 BRA `(.L_x_104) ;  /* 0x0000000000080947 */ /* 0x010ff60003800000 */
[----:B------:R-:W1:Y:S02]  /*6a80*/  SYNCS.PHASECHK.TRANS64.TRYWAIT P0, [R86+URZ+0x90], R3 ;  /* 0x00009003560075a7 */ /* 0x000e6400080011ff */
[----:B-1----:R-:W-:Y:S05]  /*6a90*/  @!P0 BRA `(.L_x_105) ;  /* 0x00000048005c8947 */ /* 0x002fea0003800000 */
.L_x_104:
[----:B------:R-:W-:Y:S05]  /*6aa0*/  @!P1 BRA `(.L_x_106) ;  /* 0x0000000000409947 */ /* 0x000fea0003800000 */
[----:B------:R-:W4:Y:S01]  /*6ab0*/  LDCU.64 UR8, c[0x4][0x70] ;  /* 0x01000e00ff0877ac */ /* 0x000f220008000a00 */
[----:B-1----:R-:W-:Y:S01]  /*6ac0*/  MOV R3, 0x0 ;  /* 0x0000000000037802 */ /* 0x002fe20000000f00 */
[----:B------:R-:W-:Y:S02]  /*6ad0*/  HFMA2 R12, -RZ, RZ, 0, 5.9604644775390625e-08 ;  /* 0x00000001ff0c7431 */ /* 0x000fe400000001ff */
[----:B------:R-:W-:Y:S02]  /*6ae0*/  IMAD.MOV.U32 R8, RZ, RZ, 0x192 ;  /* 0x00000192ff087424 */ /* 0x000fe400078e00ff */
[----:B------:R-:W-:Y:S01]  /*6af0*/  IMAD.MOV.U32 R13, RZ, RZ, RZ ;  /* 0x000000ffff0d7224 */ /* 0x000fe200078e00ff */
[----:B------:R-:W1:Y:S01]  /*6b00*/  LDCU.64 UR6, c[0x4][0x78] ;  /* 0x01000f00ff0677ac */ /* 0x000e620008000a00 */
[----:B---3--:R-:W3:Y:S01]  /*6b10*/  LDC.64 R2, c[0x4][R3] ;  /* 0x0100000003027b82 */ /* 0x008ee20000000a00 */
[----:B------:R-:W5:Y:S01]  /*6b20*/  LDCU.64 UR4, c[0x4][0x10] ;  /* 0x01000200ff0477ac */ /* 0x000f620008000a00 */
[----:B----4-:R-:W-:Y:S01]  /*6b30*/  MOV R5, UR9 ;  /* 0x0000000900057c02 */ /* 0x010fe20008000f00 */
[----:B------:R-:W-:Y:S01]  /*6b40*/  IMAD.U32 R4, RZ, RZ, UR8 ;  /* 0x00000008ff047e24 */ /* 0x000fe2000f8e00ff */
[----:B-1----:R-:W-:Y:S01]  /*6b50*/  MOV R7, UR7 ;  /* 0x0000000700077c02 */ /* 0x002fe20008000f00 */
[----:B------:R-:W-:Y:S01]  /*6b60*/  IMAD.U32 R6, RZ, RZ, UR6 ;  /* 0x00000006ff067e24 */ /* 0x000fe2000f8e00ff */
[----:B-----5:R-:W-:Y:S01]  /*6b70*/  MOV R11, UR5 ;  /* 0x00000005000b7c02 */ /* 0x020fe20008000f00 */
[----:B------:R-:W-:Y:S02]  /*6b80*/  IMAD.U32 R10, RZ, RZ, UR4 ;  /* 0x00000004ff0a7e24 */ /* 0x000fe4000f8e00ff */
[----:B------:R-:W-:Y:S07]  /*6b90*/  LEPC R20, `(.L_x_106) ;  /* 0x000000001014794e */ /* 0x000fee0000000000 */
[----:B--23--:R-:W-:Y:S05]  /*6ba0*/  CALL.ABS.NOINC R2 ;  /* 0x0000000002007343 */ /* 0x00cfea0003c00000 */
.L_x_106:
[----:B------:R-:W-:Y:S05]  /*6bb0*/  WARPSYNC.ALL ;  /* 0x0000000000007948 */ /* 0x000fea0003800000 */
[----:B------:R-:W-:Y:S01]  /*6bc0*/  R2UR UR4, R25 ;  /* 0x00000000190472ca */ /* 0x000fe200000e0000 */
[----:B------:R-:W-:Y:S01]  /*6bd0*/  BSSY.RECONVERGENT B0, `(.L_x_107) ;  /* 0x000003c000007945 */ /* 0x000fe20003800200 */
[----:B------:R-:W-:Y:S02]  /*6be0*/  SHF.L.U32 R87, R75, 0x2, RZ ;  /* 0x000000024b577819 */ /* 0x000fe400000006ff */
[----:B------:R-:W-:Y:S02]  /*6bf0*/  ISETP.NE.AND P0, PT, R76, RZ, PT ;  /* 0x000000ff4c00720c */ /* 0x000fe40003f05270 */
[----:B------:R-:W-:Y:S04]  /*6c00*/  IADD3 R83, PT, PT, R28, R87, RZ ;  /* 0x000000571c537210 */ /* 0x000fe80007ffe0ff */
[----:B------:R-:W-:Y:S03]  /*6c10*/  IADD3 R85, PT, PT, R74, R83, RZ ;  /* 0x000000534a557210 */ /* 0x000fe60007ffe0ff */
[----:B---3--:R-:W1:Y:S02]  /*6c20*/  LDTM.16dp128bit.x8 R4, tmem[UR4] ;  /* 0x00000004000479ee */ /* 0x008e640008180000 */
[C---:B-12---:R-:W-:Y:S01]  /*6c30*/  FMUL R3, R24.reuse, R4 ;  /* 0x0000000418037220 */ /* 0x046fe20000400000 */
[C---:B------:R-:W-:Y:S01]  /*6c40*/  FMUL R0, R24.reuse, R5 ;  /* 0x0000000518007220 */ /* 0x040fe20000400000 */
[C---:B------:R-:W-:Y:S01]  /*6c50*/  FMUL R5, R24.reuse, R6 ;  /* 0x0000000618057220 */ /* 0x040fe20000400000 */
[----:B------:R-:W-:Y:S01]  /*6c60*/  FMUL R2, R24, R7 ;  /* 0x0000000718027220 */ /* 0x000fe20000400000 */
[----:B------:R-:W-:Y:S01]  /*6c70*/  FFMA R28, R26, R44, R3 ;  /* 0x0000002c1a1c7223 */ /* 0x000fe20000000003 */
        /* <DEDUP_REMOVED lines=10> */
[----:B------:R1:W-:Y:S01]  /*6d20*/  STSM.16.M88.4 [R84+0x400], R28 ;  /* 0x0004001c54007844 */ /* 0x0003e20000000200 */
        /* <DEDUP_REMOVED lines=14> */
[C---:B------:R-:W-:Y:S01]  /*6e10*/  FFMA R40, R26.reuse, R56, R15 ;  /* 0x000000381a287223 */ /* 0x040fe2000000000f */
[C---:B------:R-:W-:Y:S01]  /*6e20*/  FFMA R41, R26.reuse, R57, R12 ;  /* 0x000000391a297223 */ /* 0x040fe2000000000c */
[C---:B------:R-:W-:Y:S01]  /*6e30*/  FFMA R42, R26.reuse, R58, R17 ;  /* 0x0000003a1a2a7223 */ /* 0x040fe20000000011 */
[----:B------:R1:W-:Y:S01]  /*6e40*/  STSM.16.M88.4 [R83], R36 ;  /* 0x0000002453007844 */ /* 0x0003e20000000200 */
[----:B------:R-:W-:Y:S05]  /*6e50*/  FFMA R43, R26, R59, R14 ;  /* 0x0000003b1a2b7223 */ /* 0x000fea000000000e */
[----:B------:R1:W-:Y:S01]  /*6e60*/  STSM.16.M88.4 [R85], R40 ;  /* 0x0000002855007844 */ /* 0x0003e20000000200 */
[----:B------:R-:W-:Y:S01]  /*6e70*/  @!PT LDS RZ, [RZ] ;  /* 0x00000000fffff984 */ /* 0x000fe20000000800 */
[----:B------:R-:W-:Y:S01]  /*6e80*/  @!PT LDS RZ, [RZ] ;  /* 0x00000000fffff984 */ /* 0x000fe20000000800 */
[----:B------:R-:W-:Y:S01]  /*6e90*/  @!PT LDS RZ, [RZ] ;  /* 0x00000000fffff984 */ /* 0x000fe20000000800 */
[----:B------:R-:W-:Y:S01]  /*6ea0*/  @!PT LDS RZ, [RZ] ;  /* 0x00000000fffff984 */ /* 0x000fe20000000800 */
[----:B------:R2:W-:Y:S06]  /*6eb0*/  MEMBAR.ALL.CTA ;  /* 0x0000000000007992 */ /* 0x0005ec0000008000 */
[----:B--2---:R-:W2:Y:S02]  /*6ec0*/  FENCE.VIEW.ASYNC.S ;  /* 0x00000000000073c6 */ /* 0x004ea40000000000 */
[----:B--2---:R-:W-:Y:S06]  /*6ed0*/  BAR.SYNC.DEFER_BLOCKING 0x1, 0x80 ;  /* 0x0042000000007b1d */ /* 0x004fec0000010000 */
[----:B------:R-:W-:Y:S05]  /*6ee0*/  @P0 BRA `(.L_x_108) ;  /* 0x0000000000280947 */ /* 0x000fea0003800000 */
[----:B------:R-:W-:Y:S01]  /*6ef0*/  UIADD3 UR4, UPT, UPT, UR43, 0x400, URZ ;  /* 0x000004002b047890 */ /* 0x000fe2000fffe0ff */
[----:B------:R-:W-:Y:S05]  /*6f00*/  UMOV UR51, UR36 ;  /* 0x0000002400337c82 */ /* 0x000fea0008000000 */
[----:B------:R-:W-:Y:S01]  /*6f10*/  MOV R69, UR4 ;  /* 0x0000000400457c02 */ /* 0x000fe20008000f00 */
[----:B------:R-:W-:Y:S03]  /*6f20*/  UIADD3 UR4, UP0, UPT, UR54, 0x680, URZ ;  /* 0x0000068036047890 */ /* 0x000fe6000ff1e0ff */
[----:B------:R-:W-:Y:S01]  /*6f30*/  R2UR UR48, R69 ;  /* 0x00000000453072ca */ /* 0x000fe200000e0000 */
[----:B------:R-:W-:Y:S11]  /*6f40*/  UIADD3.X UR5, UPT, UPT, URZ, UR55, URZ, UP0, !UPT ;  /* 0x00000037ff057290 */ /* 0x000ff600087fe4ff */
[----:B------:R-:W-:Y:S01]  /*6f50*/  @!UPT UIADD3 URZ, UPT, UPT, URZ, URZ, URZ ;  /* 0x000000fffffff290 */ /* 0x000fe2000fffe0ff */
[----:B------:R2:W-:Y:S01]  /*6f60*/  UTMASTG.3D [UR48], [UR4] ;  /* 0x00000030040073b5 */ /* 0x0005e20008010000 */
[----:B------:R0:W-:Y:S01]  /*6f70*/  UTMACMDFLUSH ;  /* 0x00000000000079b7 */ /* 0x0001e20000000000 */
[----:B--2---:R-:W-:Y:S04]  /*6f80*/  DEPBAR.LE SB0, 0x1 ;  /* 0x000080400000791a */ /* 0x004fe80000000000 */
.L_x_108:
[----:B------:R-:W-:Y:S05]  /*6f90*/  BSYNC.RECONVERGENT B0 ;  /* 0x0000000000007941 */ /* 0x000fea0003800200 */
.L_x_107:
[----:B------:R-:W-:Y:S01]  /*6fa0*/  BAR.SYNC.DEFER_BLOCKING 0x1, 0x80 ;  /* 0x0042000000007b1d */ /* 0x000fe20000010000 */
[----:B------:R-:W-:Y:S01]  /*6fb0*/  ISETP.NE.AND P1, PT, R81, RZ, PT ;  /* 0x000000ff5100720c */ /* 0x000fe20003f25270 */
[----:B------:R-:W-:Y:S01]  /*6fc0*/  UISETP.NE.AND UP0, UPT, UR53, URZ, UPT ;  /* 0x000000ff3500728c */ /* 0x000fe2000bf05270 */
[----:B------:R-:W-:Y:S11]  /*6fd0*/  LEA R3, R88, UR43, 0x3 ;  /* 0x0000002b58037c11 */ /* 0x000ff6000f8e18ff */
[----:B------:R-:W-:Y:S01]  /*6fe0*/  @P1 SHF.L.U32 R2, RZ, 0x1f, RZ ;  /* 0x0000001fff021819 */ /* 0x000fe200000006ff */
[----:B------:R-:W-:Y:S06]  /*6ff0*/  BRA.U !UP0, `(.L_x_109) ;  /* 0x0000000108247547 */ /* 0x000fec000b800000 */
[----:B------:R-:W-:Y:S01]  /*7000*/  IMAD.U32 R5, RZ, RZ, UR47 ;  /* 0x0000002fff057e24 */ /* 0x000fe2000f8e00ff */
[----:B------:R-:W-:Y:S01]  /*7010*/  MOV R0, UR52 ;  /* 0x0000003400007c02 */ /* 0x000fe20008000f00 */
[----:B------:R-:W-:Y:S03]  /*7020*/  UIADD3 UR4, UPT, UPT, UR47, 0x1, URZ ;  /* 0x000000012f047890 */ /* 0x000fe6000fffe0ff */
[----:B------:R-:W-:Y:S01]  /*7030*/  @P1 LEA R5, R5, UR43, 0x3 ;  /* 0x0000002b05051c11 */ /* 0x000fe2000f8e18ff */
[----:B------:R-:W-:Y:S04]  /*7040*/  UISETP.NE.AND UP0, UPT, UR4, 0x4, UPT ;  /* 0x000000040400788c */ /* 0x000fe8000bf05270 */
[----:B------:R-:W-:Y:S01]  /*7050*/  @P1 VIADD R5, R5, 0x40 ;  /* 0x0000004005051836 */ /* 0x000fe20000000000 */
[----:B------:R-:W-:Y:S04]  /*7060*/  USEL UR47, UR4, URZ, UP0 ;  /* 0x000000ff042f7287 */ /* 0x000fe80008000000 */
[----:B------:R-:W-:Y:S04]  /*7070*/  @P1 PRMT R0, R0, 0x654, R5 ;  /* 0x0000065400001816 */ /* 0x000fe80000000005 */
[----:B------:R2:W-:Y:S04]  /*7080*/  @P1 SYNCS.ARRIVE.TRANS64.RED.A1T0 RZ, [R0+URZ], RZ ;  /* 0x000000ff00ff19a7 */ /* 0x0005e800081004ff */
.L_x_109:
[----:B------:R-:W3:Y:S01]  /*7090*/  @P1 SYNCS.PHASECHK.TRANS64.TRYWAIT P0, [R3+URZ+0x20], R2 ;  /* 0x00002002030015a7 */ /* 0x000ee200080011ff */
[----:B------:R-:W-:Y:S01]  /*70a0*/  BSSY B1, `(.L_x_110) ;  /* 0x0000017000017945 */ /* 0x000fe20003800000 */
[----:B---3--:R-:W-:Y:S03]  /*70b0*/  @P1 SEL R90, RZ, 0x1, !P0 ;  /* 0x00000001ff5a1807 */ /* 0x008fe60004000000 */
[----:B------:R-:W-:Y:S05]  /*70c0*/  @!P1 BRA `(.L_x_111) ;  /* 0x0000000000509947 */ /* 0x000fea0003800000 */
[----:B------:R-:W-:Y:S01]  /*70d0*/  ISETP.NE.AND P1, PT, R91, RZ, PT ;  /* 0x000000ff5b00720c */ /* 0x000fe20003f25270 */
[----:B------:R-:W-:Y:S01]  /*70e0*/  BSSY B0, `(.L_x_112) ;  /* 0x000000a000007945 */ /* 0x000fe20003800000 */
[----:B------:R-:W-:Y:S11]  /*70f0*/  ISETP.NE.AND P0, PT, R90, RZ, PT ;  /* 0x000000ff5a00720c */ /* 0x000ff60003f05270 */
[----:B------:R-:W-:Y:S04]  /*7100*/  @P1 IMAD R4, R88, 0x2000, R89 ;  /* 0x0000200058041824 */ /* 0x000fe800078e0259 */
[----:B------:R-:W-:Y:S05]  /*7110*/  @P1 VIADD R2, R4, UR43 ;  /* 0x0000002b04021c36 */ /* 0x000fea0008000000 */
[----:B------:R-:W-:Y:S01]  /*7120*/  @P1 IADD3 R5, PT, PT, R87, R2, RZ ;  /* 0x0000000257051210 */ /* 0x000fe20007ffe0ff */
[----:B------:R-:W-:Y:S01]  /*7130*/  @P1 IMAD.IADD R2, R74, 0x1, R2 ;  /* 0x000000014a021824 */ /* 0x000fe200078e0202 */
[----:B------:R-:W-:Y:S06]  /*7140*/  @P0 BRA `(.L_x_113) ;  /* 0x00000000000c0947 */ /* 0x000fec0003800000 */
[----:B--2---:R-:W-:Y:S04]  /*7150*/  SHF.L.U32 R0, RZ, 0x1f, RZ ;  /* 0x0000001fff007819 */ /* 0x004fe800000006ff */
[----:B------:R-:W2:Y:S02]  /*7160*/  SYNCS.PHASECHK.TRANS64.TRYWAIT P0, [R3+URZ+0x20], R0 ;  /* 0x00002000030075a7 */ /* 0x000ea400080011ff */
[----:B--2---:R-:W-:Y:S05]  /*7170*/  @!P0 BRA `(.L_x_114) ;  /* 0x0000004000b88947 */ /* 0x004fea0003800000 */
.L_x_113:
[----:B------:R-:W-:Y:S05]  /*7180*/  BSYNC B0 ;  /* 0x0000000000007941 */ /* 0x000fea0003800000 */
.L_x_112:
[----:B------:R-:W-:Y:S02]  /*7190*/  ISETP.NE.AND P0, PT, R91, RZ, PT ;  /* 0x000000ff5b00720c */ /* 0x000fe40003f05270 */
[----:B------:R-:W-:Y:S11]  /*71a0*/  IADD3 R88, PT, PT, R88, 0x1, RZ ;  /* 0x0000000158587810 */ /* 0x000ff60007ffe0ff */
[----:B--2---:R-:W-:Y:S01]  /*71b0*/  @P0 IMAD.IADD R0, R74, 0x1, R5 ;  /* 0x000000014a000824 */ /* 0x004fe200078e0205 */
[----:B------:R-:W-:Y:S05]  /*71c0*/  @P0 WARPSYNC.ALL ;  /* 0x0000000000000948 */ /* 0x000fea0003800000 */
[----:B------:R3:W4:Y:S04]  /*71d0*/  @P0 LDSM.16.M88.4 R44, [R4+UR43+0x400] ;  /* 0x0004002b042c083b */ /* 0x0007280008000200 */
[----:B------:R3:W2:Y:S04]  /*71e0*/  @P0 LDSM.16.M88.4 R48, [R2+0x400] ;  /* 0x000400000230083b */ /* 0x0006a80000000200 */
[----:B------:R3:W1:Y:S04]  /*71f0*/  @P0 LDSM.16.M88.4 R52, [R5+0x400] ;  /* 0x000400000534083b */ /* 0x0006680000000200 */
[----:B------:R3:W1:Y:S02]  /*7200*/  @P0 LDSM.16.M88.4 R56, [R0+0x400] ;  /* 0x000400000038083b */ /* 0x0006640000000200 */
.L_x_111:
[----:B------:R-:W-:Y:S05]  /*7210*/  BSYNC B1 ;  /* 0x0000000000017941 */ /* 0x000fea0003800000 */
.L_x_110:
[----:B--23--:R-:W-:Y:S05]  /*7220*/  VIADD R0, R25, 0x20 ;  /* 0x0000002019007836 */ /* 0x00cfea0000000000 */
[----:B------:R-:W-:Y:S04]  /*7230*/  SHF.R.U32.HI R0, RZ, 0x15, R0 ;  /* 0x00000015ff007819 */ /* 0x000fe80000011600 */
[----:B------:R-:W-:Y:S11]  /*7240*/  LOP3.LUT P0, RZ, R0, 0x3, R65, 0x48, !PT ;  /* 0x0000000300ff7812 */ /* 0x000ff60007804841 */
[----:B------:R-:W-:Y:S02]  /*7250*/  @!UPT UIADD3 URZ, UPT, UPT, URZ, URZ, URZ ;  /* 0x000000fffffff290 */ /* 0x000fe4000fffe0ff */
[----:B------:R-:W-:Y:S05]  /*7260*/  @!P0 BRA `(.L_x_115) ;  /* 0x0000000000408947 */ /* 0x000fea0003800000 */
[----:B------:R-:W2:Y:S01]  /*7270*/  LDCU.64 UR8, c[0x4][0x70] ;  /* 0x01000e00ff0877ac */ /* 0x000ea20008000a00 */
[----:B------:R-:W-:Y:S01]  /*7280*/  MOV R3, 0x0 ;  /* 0x0000000000037802 */ /* 0x000fe20000000f00 */
[----:B------:R-:W-:Y:S02]  /*7290*/  HFMA2 R12, -RZ, RZ, 0, 5.9604644775390625e-08 ;  /* 0x00000001ff0c7431 */ /* 0x000fe400000001ff */
[----:B------:R-:W-:Y:S02]  /*72a0*/  IMAD.MOV.U32 R8, RZ, RZ, 0x192 ;  /* 0x00000192ff087424 */ /* 0x000fe400078e00ff */
[----:B------:R-:W-:Y:S01]  /*72b0*/  IMAD.MOV.U32 R13, RZ, RZ, RZ ;  /* 0x000000ffff0d7224 */ /* 0x000fe200078e00ff */
[----:B------:R-:W3:Y:S01]  /*72c0*/  LDCU.64 UR6, c[0x4][0x78] ;  /* 0x01000f00ff0677ac */ /* 0x000ee20008000a00 */
[----:B------:R-:W1:Y:S01]  /*72d0*/  LDC.64 R2, c[0x4][R3] ;  /* 0x0100000003027b82 */ /* 0x000e620000000a00 */
[----:B------:R-:W5:Y:S01]  /*72e0*/  LDCU.64 UR4, c[0x4][0x10] ;  /* 0x01000200ff0477ac */ /* 0x000f620008000a00 */
[----:B--2---:R-:W-:Y:S01]  /*72f0*/  MOV R5, UR9 ;  /* 0x0000000900057c02 */ /* 0x004fe20008000f00 */
[----:B------:R-:W-:Y:S01]  /*7300*/  IMAD.U32 R4, RZ, RZ, UR8 ;  /* 0x00000008ff047e24 */ /* 0x000fe2000f8e00ff */
[----:B---3--:R-:W-:Y:S01]  /*7310*/  MOV R7, UR7 ;  /* 0x0000000700077c02 */ /* 0x008fe20008000f00 */
[----:B------:R-:W-:Y:S01]  /*7320*/  IMAD.U32 R6, RZ, RZ, UR6 ;  /* 0x00000006ff067e24 */ /* 0x000fe2000f8e00ff */
[----:B-----5:R-:W-:Y:S01]  /*7330*/  MOV R11, UR5 ;  /* 0x00000005000b7c02 */ /* 0x020fe20008000f00 */
[----:B------:R-:W-:Y:S02]  /*7340*/  IMAD.U32 R10, RZ, RZ, UR4 ;  /* 0x00000004ff0a7e24 */ /* 0x000fe4000f8e00ff */
[----:B------:R-:W-:Y:S07]  /*7350*/  LEPC R20, `(.L_x_115) ;  /* 0x000000001014794e */ /* 0x000fee0000000000 */
[----:B-1--4-:R-:W-:Y:S05]  /*7360*/  CALL.ABS.NOINC R2 ;  /* 0x0000000002007343 */ /* 0x012fea0003c00000 */
.L_x_115:
[----:B------:R-:W-:Y:S05]  /*7370*/  WARPSYNC.ALL ;  /* 0x0000000000007948 */ /* 0x000fea0003800000 */
[----:B------:R-:W-:Y:S01]  /*7380*/  R2UR UR4, R25 ;  /* 0x00000000190472ca */ /* 0x000fe200000e0000 */
[----:B------:R-:W-:Y:S01]  /*7390*/  BSSY.RECONVERGENT B0, `(.L_x_116) ;  /* 0x0000040000007945 */ /* 0x000fe20003800200 */
[----:B------:R-:W-:Y:S02]  /*73a0*/  ISETP.NE.AND P6, PT, R81, RZ, PT ;  /* 0x000000ff5100720c */ /* 0x000fe40003fc5270 */
[----:B------:R-:W-:Y:S02]  /*73b0*/  ISETP.NE.AND P0, PT, R76, RZ, PT ;  /* 0x000000ff4c00720c */ /* 0x000fe40003f05270 */
[----:B------:R-:W-:Y:S02]  /*73c0*/  MOV R21, UR47 ;  /* 0x0000002f00157c02 */ /* 0x000fe40008000f00 */
[----:B------:R-:W-:Y:S05]  /*73d0*/  MOV R20, UR52 ;  /* 0x0000003400147c02 */ /* 0x000fea0008000f00 */
[----:B------:R-:W2:Y:S02]  /*73e0*/  LDTM.16dp128bit.x8 R4, tmem[UR4+0x20] ;  /* 0x00002004000479ee */ /* 0x000ea40008180000 */
[----:B------:R-:W-:Y:S02]  /*73f0*/  @P6 LEA R21, R21, UR43, 0x3 ;  /* 0x0000002b15156c11 */ /* 0x000fe4000f8e18ff */
[----:B------:R-:W-:Y:S02]  /*7400*/  @P6 SHF.L.U32 R92, RZ, 0x1f, RZ ;  /* 0x0000001fff5c6819 */ /* 0x000fe400000006ff */
[----:B------:R-:W-:Y:S04]  /*7410*/  @P6 IADD3 R21, PT, PT, R21, 0x40, RZ ;  /* 0x0000004015156810 */ /* 0x000fe80007ffe0ff */
[----:B------:R-:W-:Y:S02]  /*7420*/  @P6 PRMT R20, R20, 0x654, R21 ;  /* 0x0000065414146816 */ /* 0x000fe40000000015 */
[----:B------:R-:W-:Y:S01]  /*7430*/  LEA R21, R88, UR43, 0x3 ;  /* 0x0000002b58157c11 */ /* 0x000fe2000f8e18ff */
[C---:B--2---:R-:W-:Y:S01]  /*7440*/  FMUL R3, R24.reuse, R4 ;  /* 0x0000000418037220 */ /* 0x044fe20000400000 */
[C---:B------:R-:W-:Y:S01]  /*7450*/  FMUL R0, R24.reuse, R5 ;  /* 0x0000000518007220 */ /* 0x040fe20000400000 */
[C---:B------:R-:W-:Y:S01]  /*7460*/  FMUL R5, R24.reuse, R6 ;  /* 0x0000000618057220 */ /* 0x040fe20000400000 */
[----:B------:R-:W-:Y:S01]  /*7470*/  FMUL R2, R24, R7 ;  /* 0x0000000718027220 */ /* 0x000fe20000400000 */
[----:B-1--4-:R-:W-:Y:S01]  /*7480*/  FFMA R28, R26, R44, R3 ;  /* 0x0000002c1a1c7223 */ /* 0x012fe20000000003 */
        /* <DEDUP_REMOVED lines=28> */
[----:B------:R1:W-:Y:S01]  /*7650*/  STSM.16.M88.4 [R83+0x2000], R36 ;  /* 0x0020002453007844 */ /* 0x0003e20000000200 */
[----:B------:R-:W-:Y:S05]  /*7660*/  FFMA R43, R26, R59, R14 ;  /* 0x0000003b1a2b7223 */ /* 0x000fea000000000e */
[----:B------:R1:W-:Y:S01]  /*7670*/  STSM.16.M88.4 [R85+0x2000], R40 ;  /* 0x0020002855007844 */ /* 0x0003e20000000200 */
        /* <DEDUP_REMOVED lines=8> */
[----:B------:R-:W-:Y:S02]  /*7700*/  UIADD3 UR4, UP0, UPT, UR54, 0x680, URZ ;  /* 0x0000068036047890 */ /* 0x000fe4000ff1e0ff */
[----:B------:R-:W-:Y:S02]  /*7710*/  UIADD3 UR9, UPT, UPT, UR49, 0x20, URZ ;  /* 0x0000002031097890 */ /* 0x000fe4000fffe0ff */
[----:B------:R-:W-:Y:S02]  /*7720*/  UIADD3 UR8, UPT, UPT, UR43, 0x2400, URZ ;  /* 0x000024002b087890 */ /* 0x000fe4000fffe0ff */
[----:B------:R-:W-:Y:S01]  /*7730*/  UIADD3.X UR5, UPT, UPT, URZ, UR55, URZ, UP0, !UPT ;  /* 0x00000037ff057290 */ /* 0x000fe200087fe4ff */
[----:B------:R-:W-:Y:S01]  /*7740*/  UMOV UR10, UR50 ;  /* 0x00000032000a7c82 */ /* 0x000fe20008000000 */
[----:B------:R-:W-:Y:S07]  /*7750*/  UMOV UR11, UR36 ;  /* 0x00000024000b7c82 */ /* 0x000fee0008000000 */
[----:B------:R2:W-:Y:S01]  /*7760*/  UTMASTG.3D [UR8], [UR4] ;  /* 0x00000008040073b5 */ /* 0x0005e20008010000 */
[----:B------:R0:W-:Y:S01]  /*7770*/  UTMACMDFLUSH ;  /* 0x00000000000079b7 */ /* 0x0001e20000000000 */
[----:B--2---:R-:W-:Y:S04]  /*7780*/  DEPBAR.LE SB0, 0x1 ;  /* 0x000080400000791a */ /* 0x004fe80000000000 */
.L_x_117:
[----:B------:R-:W-:Y:S05]  /*7790*/  BSYNC.RECONVERGENT B0 ;  /* 0x0000000000007941 */ /* 0x000fea0003800200 */
.L_x_116:
[----:B------:R-:W-:Y:S01]  /*77a0*/  BAR.SYNC.DEFER_BLOCKING 0x1, 0x80 ;  /* 0x0042000000007b1d */ /* 0x000fe20000010000 */
[----:B------:R-:W-:Y:S04]  /*77b0*/  UIADD3 UR4, UPT, UPT, UR47, 0x1, URZ ;  /* 0x000000012f047890 */ /* 0x000fe8000fffe0ff */
[----:B------:R-:W-:Y:S04]  /*77c0*/  UISETP.NE.AND UP0, UPT, UR4, 0x4, UPT ;  /* 0x000000040400788c */ /* 0x000fe8000bf05270 */
[----:B------:R-:W-:Y:S01]  /*77d0*/  USEL UR46, UR4, URZ, UP0 ;  /* 0x000000ff042e7287 */ /* 0x000fe20008000000 */
[----:B------:R2:W-:Y:S01]  /*77e0*/  @P6 SYNCS.ARRIVE.TRANS64.RED.A1T0 RZ, [R20+URZ], RZ ;  /* 0x000000ff14ff69a7 */ /* 0x0005e200081004ff */
[----:B------:R-:W-:Y:S01]  /*77f0*/  BSSY B1, `(.L_x_118) ;  /* 0x0000018000017945 */ /* 0x000fe20003800000 */
[----:B------:R-:W3:Y:S02]  /*7800*/  @P6 SYNCS.PHASECHK.TRANS64.TRYWAIT P0, [R21+URZ+0x20], R92 ;  /* 0x0000205c150065a7 */ /* 0x000ee400080011ff */
[----:B---3--:R-:W-:Y:S01]  /*7810*/  @P6 SEL R90, RZ, 0x1, !P0 ;  /* 0x00000001ff5a6807 */ /* 0x008fe20004000000 */
[----:B--2---:R-:W-:Y:S06]  /*7820*/  @!P6 BRA `(.L_x_119) ;  /* 0x000000000050e947 */ /* 0x004fec0003800000 */
        /* <DEDUP_REMOVED lines=8> */
[----:B------:R-:W-:Y:S04]  /*78b0*/  SHF.L.U32 R4, RZ, 0x1f, RZ ;  /* 0x0000001fff047819 */ /* 0x000fe800000006ff */
[----:B------:R-:W2:Y:S02]  /*78c0*/  SYNCS.PHASECHK.TRANS64.TRYWAIT P0, [R21+URZ+0x20], R4 ;  /* 0x00002004150075a7 */ /* 0x000ea400080011ff */
[----:B--2---:R-:W-:Y:S05]  /*78d0*/  @!P0 BRA `(.L_x_122) ;  /* 0x0000003800f48947 */ /* 0x004fea0003800000 */
.L_x_121:
[----:B------:R-:W-:Y:S05]  /*78e0*/  BSYNC B0 ;  /* 0x0000000000007941 */ /* 0x000fea0003800000 */
.L_x_120:
[----:B------:R-:W-:Y:S02]  /*78f0*/  ISETP.NE.AND P0, PT, R91, RZ, PT ;  /* 0x000000ff5b00720c */ /* 0x000fe40003f05270 */
[----:B------:R-:W-:Y:S11]  /*7900*/  IADD3 R88, PT, PT, R88, 0x1, RZ ;  /* 0x0000000158587810 */ /* 0x000ff60007ffe0ff */
[----:B--2---:R-:W-:Y:S01]  /*7910*/  @P0 IMAD.IADD R4, R74, 0x1, R3 ;  /* 0x000000014a040824 */ /* 0x004fe200078e0203 */
[----:B------:R-:W-:Y:S05]  /*7920*/  @P0 WARPSYNC.ALL ;  /* 0x0000000000000948 */ /* 0x000fea0003800000 */
[----:B------:R2:W3:Y:S04]  /*7930*/  @P0 LDSM.16.M88.4 R44, [R2+UR43+0x400] ;  /* 0x0004002b022c083b */ /* 0x0004e80008000200 */
[----:B------:R2:W4:Y:S04]  /*7940*/  @P0 LDSM.16.M88.4 R48, [R0+0x400] ;  /* 0x000400000030083b */ /* 0x0005280000000200 */
[----:B------:R2:W1:Y:S04]  /*7950*/  @P0 LDSM.16.M88.4 R52, [R3+0x400] ;  /* 0x000400000334083b */ /* 0x0004680000000200 */
[----:B------:R2:W1:Y:S02]  /*7960*/  @P0 LDSM.16.M88.4 R56, [R4+0x400] ;  /* 0x000400000438083b */ /* 0x0004640000000200 */
.L_x_119:
[----:B------:R-:W-:Y:S05]  /*7970*/  BSYNC B1 ;  /* 0x0000000000017941 */ /* 0x000fea0003800000 */
.L_x_118:
[----:B--2---:R-:W-:Y:S05]  /*7980*/  VIADD R0, R25, 0x40 ;  /* 0x0000004019007836 */ /* 0x004fea0000000000 */
        /* <DEDUP_REMOVED lines=9> */
[----:B------:R-:W5:Y:S01]  /*7a20*/  LDCU.64 UR6, c[0x4][0x78] ;  /* 0x01000f00ff0677ac */ /* 0x000f620008000a00 */
[----:B------:R-:W1:Y:S01]  /*7a30*/  LDC.64 R2, c[0x4][R3] ;  /* 0x0100000003027b82 */ /* 0x000e620000000a00 */
[----:B------:R-:W3:Y:S01]  /*7a40*/  LDCU.64 UR4, c[0x4][0x10] ;  /* 0x01000200ff0477ac */ /* 0x000ee20008000a00 */
[----:B--2---:R-:W-:Y:S01]  /*7a50*/  MOV R5, UR9 ;  /* 0x0000000900057c02 */ /* 0x004fe20008000f00 */
[----:B------:R-:W-:Y:S01]  /*7a60*/  IMAD.U32 R4, RZ, RZ, UR8 ;  /* 0x00000008ff047e24 */ /* 0x000fe2000f8e00ff */
[----:B-----5:R-:W-:Y:S01]  /*7a70*/  MOV R7, UR7 ;  /* 0x0000000700077c02 */ /* 0x020fe20008000f00 */
[----:B------:R-:W-:Y:S01]  /*7a80*/  IMAD.U32 R6, RZ, RZ, UR6 ;  /* 0x00000006ff067e24 */ /* 0x000fe2000f8e00ff */
[----:B---3--:R-:W-:Y:S01]  /*7a90*/  MOV R11, UR5 ;  /* 0x00000005000b7c02 */ /* 0x008fe20008000f00 */
[----:B------:R-:W-:Y:S02]  /*7aa0*/  IMAD.U32 R10, RZ, RZ, UR4 ;  /* 0x00000004ff0a7e24 */ /* 0x000fe4000f8e00ff */
[----:B------:R-:W-:Y:S07]  /*7ab0*/  LEPC R20, `(.L_x_123) ;  /* 0x000000001014794e */ /* 0x000fee0000000000 */
[----:B-1--4-:R-:W-:Y:S05]  /*7ac0*/  CALL.ABS.NOINC R2 ;  /* 0x0000000002007343 */ /* 0x012fea0003c00000 */
.L_x_123:
        /* <DEDUP_REMOVED lines=17> */
[----:B-1-3--:R-:W-:Y:S01]  /*7be0*/  FFMA R28, R26, R44, R3 ;  /* 0x0000002c1a1c7223 */ /* 0x00afe20000000003 */
[----:B------:R-:W-:Y:S01]  /*7bf0*/  FMUL R7, R24, R8 ;  /* 0x0000000818077220 */ /* 0x000fe20000400000 */
[----:B------:R-:W-:Y:S01]  /*7c00*/  FFMA R29, R26, R45, R0 ;  /* 0x0000002d1a1d7223 */ /* 0x000fe20000000000 */
[----:B------:R-:W-:Y:S01]  /*7c10*/  FMUL R4, R24, R9 ;  /* 0x0000000918047220 */ /* 0x000fe20000400000 */
[----:B------:R-:W-:Y:S01]  /*7c20*/  FFMA R30, R26, R46, R5 ;  /* 0x0000002e1a1e7223 */ /* 0x000fe20000000005 */
[----:B------:R-:W-:Y:S01]  /*7c30*/  FMUL R9, R24, R10 ;  /* 0x0000000a18097220 */ /* 0x000fe20000400000 */
[----:B------:R-:W-:Y:S01]  /*7c40*/  FFMA R31, R26, R47, R2 ;  /* 0x0000002f1a1f7223 */ /* 0x000fe20000000002 */
[----:B------:R-:W-:Y:S01]  /*7c50*/  FMUL R6, R24, R11 ;  /* 0x0000000b18067220 */ /* 0x000fe20000400000 */
[----:B----4-:R-:W-:Y:S01]  /*7c60*/  FFMA R32, R26, R48, R7 ;  /* 0x000000301a207223 */ /* 0x010fe20000000007 */
        /* <DEDUP_REMOVED lines=40> */
.L_x_125:
[----:B------:R-:W-:Y:S05]  /*7ef0*/  BSYNC.RECONVERGENT B0 ;  /* 0x0000000000007941 */ /* 0x000fea0003800200 */
.L_x_124:
[----:B------:R-:W-:Y:S01]  /*7f00*/  BAR.SYNC.DEFER_BLOCKING 0x1, 0x80 ;  /* 0x0042000000007b1d */ /* 0x000fe20000010000 */
[----:B------:R-:W-:Y:S01]  /*7f10*/  UIADD3 UR4, UPT, UPT, UR46, 0x1, URZ ;  /* 0x000000012e047890 */ /* 0x000fe2000fffe0ff */
[----:B------:R-:W-:Y:S03]  /*7f20*/  HFMA2 R92, -RZ, RZ, 0, 0 ;  /* 0x00000000ff5c7431 */ /* 0x000fe600000001ff */
        /* <DEDUP_REMOVED lines=18> */
.L_x_129:
[----:B------:R-:W-:Y:S05]  /*8050*/  BSYNC B0 ;  /* 0x0000000000007941 */ /* 0x000fea0003800000 */
.L_x_128:
[----:B------:R-:W-:Y:S01]  /*8060*/  ISETP.NE.AND P0, PT, R91, RZ, PT ;  /* 0x000000ff5b00720c */ /* 0x000fe20003f05270 */
[----:B------:R-:W-:Y:S11]  /*8070*/  VIADD R88, R88, 0x1 ;  /* 0x0000000158587836 */ /* 0x000ff60000000000 */
[----:B------:R-:W-:Y:S01]  /*8080*/  @!UPT UIADD3 URZ, UPT, UPT, URZ, URZ, URZ ;  /* 0x000000fffffff290 */ /* 0x000fe2000fffe0ff */
[----:B--2---:R-:W-:Y:S01]  /*8090*/  @P0 IMAD.IADD R4, R74, 0x1, R3 ;  /* 0x000000014a040824 */ /* 0x004fe200078e0203 */
[----:B------:R-:W-:Y:S05]  /*80a0*/  @P0 WARPSYNC.ALL ;  /* 0x0000000000000948 */ /* 0x000fea0003800000 */
[----:B------:R2:W3:Y:S04]  /*80b0*/  @P0 LDSM.16.M88.4 R44, [R2+UR43+0x400] ;  /* 0x0004002b022c083b */ /* 0x0004e80008000200 */
[----:B------:R2:W4:Y:S04]  /*80c0*/  @P0 LDSM.16.M88.4 R48, [R0+0x400] ;  /* 0x000400000030083b */ /* 0x0005280000000200 */
[----:B------:R2:W1:Y:S04]  /*80d0*/  @P0 LDSM.16.M88.4 R52, [R3+0x400] ;  /* 0x000400000334083b */ /* 0x0004680000000200 */
[----:B------:R2:W1:Y:S01]  /*80e0*/  @P0 LDSM.16.M88.4 R56, [R4+0x400] ;  /* 0x000400000438083b */ /* 0x0004620000000200 */
[C---:B------:R-:W-:Y:S04]  /*80f0*/  ISETP.NE.AND P0, PT, R88.reuse, 0x4, PT ;  /* 0x000000045800780c */ /* 0x040fe80003f05270 */
[----:B------:R-:W-:Y:S02]  /*8100*/  SEL R88, R88, RZ, P0 ;  /* 0x000000ff58587207 */ /* 0x000fe40000000000 */
[----:B------:R-:W-:Y:S02]  /*8110*/  SEL R92, RZ, 0x1, P0 ;  /* 0x00000001ff5c7807 */ /* 0x000fe40000000000 */
.L_x_127:
[----:B------:R-:W-:Y:S05]  /*8120*/  BSYNC B1 ;  /* 0x0000000000017941 */ /* 0x000fea0003800000 */
.L_x_126:
        /* <DEDUP_REMOVED lines=21> */
.L_x_131:
        /* <DEDUP_REMOVED lines=9> */
[----:B------:R-:W-:Y:S02]  /*8310*/  @P6 SHF.L.U32 R93, R92, 0x1f, RZ ;  /* 0x0000001f5c5d6819 */ /* 0x000fe400000006ff */
        /* <DEDUP_REMOVED lines=56> */
.L_x_133:
[----:B------:R-:W-:Y:S05]  /*86a0*/  BSYNC.RECONVERGENT B0 ;  /* 0x0000000000007941 */ /* 0x000fea0003800200 */
.L_x_132:
        /* <DEDUP_REMOVED lines=17> */
[----:B------:R-:W-:Y:S04]  /*87c0*/  SHF.L.U32 R4, R92, 0x1f, RZ ;  /* 0x0000001f5c047819 */ /* 0x000fe800000006ff */
[----:B------:R-:W2:Y:S02]  /*87d0*/  SYNCS.PHASECHK.TRANS64.TRYWAIT P0, [R21+URZ+0x20], R4 ;  /* 0x00002004150075a7 */ /* 0x000ea400080011ff */
[----:B--2---:R-:W-:Y:S05]  /*87e0*/  @!P0 BRA `(.L_x_138) ;  /* 0x0000002c00588947 */ /* 0x004fea0003800000 */
.L_x_137:
[----:B------:R-:W-:Y:S05]  /*87f0*/  BSYNC B0 ;  /* 0x0000000000007941 */ /* 0x000fea0003800000 */
.L_x_136:
        /* <DEDUP_REMOVED lines=10> */
[----:B------:R-:W-:Y:S02]  /*88a0*/  SEL R5, RZ, 0x1, P0 ;  /* 0x00000001ff057807 */ /* 0x000fe40000000000 */
[----:B------:R-:W-:Y:S02]  /*88b0*/  SEL R88, R88, RZ, P0 ;  /* 0x000000ff58587207 */ /* 0x000fe40000000000 */
[----:B------:R-:W-:Y:S02]  /*88c0*/  LOP3.LUT R92, R92, R5, RZ, 0x3c, !PT ;  /* 0x000000055c5c7212 */ /* 0x000fe400078e3cff */
.L_x_135:
[----:B------:R-:W-:Y:S05]  /*88d0*/  BSYNC B1 ;  /* 0x0000000000017941 */ /* 0x000fea0003800000 */
.L_x_134:
        /* <DEDUP_REMOVED lines=21> */
.L_x_139:
        /* <DEDUP_REMOVED lines=57> */
[----:B------:R-:W-:Y:S02]  /*8dc0*/  UIADD3 UR4, UPT, UPT, UR43, 0x400, URZ ;  /* 0x000004002b047890 */ /* 0x000fe4000fffe0ff */
[----:B------:R-:W-:Y:S01]  /*8dd0*/  UIADD3 UR9, UPT, UPT, UR49, 0x80, URZ ;  /* 0x0000008031097890 */ /* 0x000fe2000fffe0ff */
[----:B------:R-:W-:Y:S01]  /*8de0*/  UMOV UR10, UR50 ;  /* 0x00000032000a7c82 */ /* 0x000fe20008000000 */
[----:B------:R-:W-:Y:S02]  /*8df0*/  UMOV UR11, UR36 ;  /* 0x00000024000b7c82 */ /* 0x000fe40008000000 */
        /* <DEDUP_REMOVED lines=8> */
.L_x_141:
[----:B------:R-:W-:Y:S05]  /*8e80*/  BSYNC.RECONVERGENT B0 ;  /* 0x0000000000007941 */ /* 0x000fea0003800200 */
.L_x_140:
        /* <DEDUP_REMOVED lines=20> */
.L_x_145:
[----:B------:R-:W-:Y:S05]  /*8fd0*/  BSYNC B0 ;  /* 0x0000000000007941 */ /* 0x000fea0003800000 */
.L_x_144:
        /* <DEDUP_REMOVED lines=13> */
.L_x_143:
[----:B------:R-:W-:Y:S05]  /*90b0*/  BSYNC B1 ;  /* 0x0000000000017941 */ /* 0x000fea0003800000 */
.L_x_142:
        /* <DEDUP_REMOVED lines=21> */
.L_x_147:
        /* <DEDUP_REMOVED lines=66> */
.L_x_149:
[----:B------:R-:W-:Y:S05]  /*9630*/  BSYNC.RECONVERGENT B0 ;  /* 0x0000000000007941 */ /* 0x000fea0003800200 */
.L_x_148:
        /* <DEDUP_REMOVED lines=20> */
.L_x_153:
[----:B------:R-:W-:Y:S05]  /*9780*/  BSYNC B0 ;  /* 0x0000000000007941 */ /* 0x000fea0003800000 */
.L_x_152:
        /* <DEDUP_REMOVED lines=13> */
.L_x_151:
[----:B------:R-:W-:Y:S05]  /*9860*/  BSYNC B1 ;  /* 0x0000000000017941 */ /* 0x000fea0003800000 */
.L_x_150:
        /* <DEDUP_REMOVED lines=21> */
.L_x_155:
        /* <DEDUP_REMOVED lines=66> */
.L_x_157:
[----:B------:R-:W-:Y:S05]  /*9de0*/  BSYNC.RECONVERGENT B0 ;  /* 0x0000000000007941 */ /* 0x000fea0003800200 */
.L_x_156:
        /* <DEDUP_REMOVED lines=20> */
.L_x_161:
[----:B------:R-:W-:Y:S05]  /*9f30*/  BSYNC B0 ;  /* 0x0000000000007941 */ /* 0x000fea0003800000 */
.L_x_160:
[----:B------:R-:W-:Y:S11]  /*9f40*/  ISETP.NE.AND P0, PT, R91, RZ, PT ;  /* 0x000000ff5b00720c */ /* 0x000ff60003f05270 */
[----:B------:R-:W-:Y:S02]  /*9f50*/  @!UPT UIADD3 URZ, UPT, UPT, URZ, URZ, URZ ;  /* 0x000000fffffff290 */ /* 0x000fe4000fffe0ff */
[----:B------:R-:W-:Y:S01]  /*9f60*/  @P0 IADD3 R2, PT, PT, R74, R87, RZ ;  /* 0x000000574a020210 */ /* 0x000fe20007ffe0ff */
[----:B------:R-:W-:Y:S05]  /*9f70*/  @P0 WARPSYNC.ALL ;  /* 0x0000000000000948 */ /* 0x000fea0003800000 */
[----:B------:R3:W4:Y:S04]  /*9f80*/  @P0 LDSM.16.M88.4 R44, [R88+UR43+0x400] ;  /* 0x0004002b582c083b */ /* 0x0007280008000200 */
[----:B------:R3:W1:Y:S04]  /*9f90*/  @P0 LDSM.16.M88.4 R48, [R0+0x400] ;  /* 0x000400000030083b */ /* 0x0006680000000200 */
[----:B------:R3:W1:Y:S04]  /*9fa0*/  @P0 LDSM.16.M88.4 R52, [R87+0x400] ;  /* 0x000400005734083b */ /* 0x0006680000000200 */
[----:B------:R3:W1:Y:S02]  /*9fb0*/  @P0 LDSM.16.M88.4 R56, [R2+0x400] ;  /* 0x000400000238083b */ /* 0x0006640000000200 */
.L_x_159:
[----:B------:R-:W-:Y:S05]  /*9fc0*/  BSYNC B1 ;  /* 0x0000000000017941 */ /* 0x000fea0003800000 */
.L_x_158:
[----:B---3--:R-:W-:Y:S05]  /*9fd0*/  VIADD R0, R25, 0xe0 ;  /* 0x000000e019007836 */ /* 0x008fea0000000000 */
[----:B------:R-:W-:Y:S04]  /*9fe0*/  SHF.R.U32.HI R0, RZ, 0x15, R0 ;  /* 0x00000015ff007819 */ /* 0x000fe80000011600 */
[----:B------:R-:W-:Y:S11]  /*9ff0*/  LOP3.LUT P0, RZ, R0, 0x3, R65, 0x48, !PT ;  /* 0x0000000300ff7812 */ /* 0x000ff60007804841 */
[----:B------:R-:W-:Y:S02]  /*a000*/  @!UPT UIADD3 URZ, UPT, UPT, URZ, URZ, URZ ;  /* 0x000000fffffff290 */ /* 0x000fe4000fffe0ff */
[----:B------:R-:W-:Y:S05]  /*a010*/  @!P0 BRA `(.L_x_163) ;  /* 0x0000000000408947 */ /* 0x000fea0003800000 */
[----:B------:R-:W3:Y:S01]  /*a020*/  LDCU.64 UR8, c[0x4][0x70] ;  /* 0x01000e00ff0877ac */ /* 0x000ee20008000a00 */
[----:B------:R-:W-:Y:S01]  /*a030*/  MOV R3, 0x0 ;  /* 0x0000000000037802 */ /* 0x000fe20000000f00 */
[----:B------:R-:W-:Y:S02]  /*a040*/  HFMA2 R12, -RZ, RZ, 0, 5.9604644775390625e-08 ;  /* 0x00000001ff0c7431 */ /* 0x000fe400000001ff */
[----:B------:R-:W-:Y:S02]  /*a050*/  IMAD.MOV.U32 R8, RZ, RZ, 0x192 ;  /* 0x00000192ff087424 */ /* 0x000fe400078e00ff */
[----:B------:R-:W-:Y:S01]  /*a060*/  IMAD.MOV.U32 R13, RZ, RZ, RZ ;  /* 0x000000ffff0d7224 */ /* 0x000fe200078e00ff */
[----:B------:R-:W5:Y:S01]  /*a070*/  LDCU.64 UR6, c[0x4][0x78] ;  /* 0x01000f00ff0677ac */ /* 0x000f620008000a00 */
[----:B------:R-:W1:Y:S01]  /*a080*/  LDC.64 R2, c[0x4][R3] ;  /* 0x0100000003027b82 */ /* 0x000e620000000a00 */
[----:B------:R-:W2:Y:S01]  /*a090*/  LDCU.64 UR4, c[0x4][0x10] ;  /* 0x01000200ff0477ac */ /* 0x000ea20008000a00 */
[----:B---3--:R-:W-:Y:S01]  /*a0a0*/  MOV R5, UR9 ;  /* 0x0000000900057c02 */ /* 0x008fe20008000f00 */
[----:B------:R-:W-:Y:S01]  /*a0b0*/  IMAD.U32 R4, RZ, RZ, UR8 ;  /* 0x00000008ff047e24 */ /* 0x000fe2000f8e00ff */
[----:B-----5:R-:W-:Y:S01]  /*a0c0*/  MOV R7, UR7 ;  /* 0x0000000700077c02 */ /* 0x020fe20008000f00 */
[----:B------:R-:W-:Y:S01]  /*a0d0*/  IMAD.U32 R6, RZ, RZ, UR6 ;  /* 0x00000006ff067e24 */ /* 0x000fe2000f8e00ff */
[----:B--2---:R-:W-:Y:S01]  /*a0e0*/  MOV R11, UR5 ;  /* 0x00000005000b7c02 */ /* 0x004fe20008000f00 */
[----:B------:R-:W-:Y:S02]  /*a0f0*/  IMAD.U32 R10, RZ, RZ, UR4 ;  /* 0x00000004ff0a7e24 */ /* 0x000fe4000f8e00ff */
[----:B------:R-:W-:Y:S07]  /*a100*/  LEPC R20, `(.L_x_163) ;  /* 0x000000001014794e */ /* 0x000fee0000000000 */
[----:B-1--4-:R-:W-:Y:S05]  /*a110*/  CALL.ABS.NOINC R2 ;  /* 0x0000000002007343 */ /* 0x012fea0003c00000 */
.L_x_163:
[----:B------:R-:W-:Y:S01]  /*a120*/  ISETP.NE.AND P0, PT, R76, RZ, PT ;  /* 0x000000ff4c00720c */ /* 0x000fe20003f05270 */
[----:B------:R-:W-:Y:S05]  /*a130*/  WARPSYNC.ALL ;  /* 0x0000000000007948 */ /* 0x000fea0003800000 */
[----:B------:R-:W-:Y:S01]  /*a140*/  R2UR UR4, R25 ;  /* 0x00000000190472ca */ /* 0x000fe200000e0000 */
[----:B------:R-:W-:Y:S11]  /*a150*/  BSSY.RECONVERGENT B0, `(.L_x_164) ;  /* 0x000003e000007945 */ /* 0x000ff60003800200 */
[----:B------:R-:W-:Y:S01]  /*a160*/  @!UPT UIADD3 URZ, UPT, UPT, URZ, URZ, URZ ;  /* 0x000000fffffff290 */ /* 0x000fe2000fffe0ff */
[----:B------:R-:W3:Y:S01]  /*a170*/  LDTM.16dp128bit.x8 R4, tmem[UR4+0xe0] ;  /* 0x0000e004000479ee */ /* 0x000ee20008180000 */
[----:B------:R-:W-:Y:S01]  /*a180*/  R2UR UR4, R86 ;  /* 0x00000000560472ca */ /* 0x000fe200000e0000 */
[----:B------:R-:W-:Y:S11]  /*a190*/  NOP ;  /* 0x0000000000007918 */ /* 0x000ff60000000000 */
[----:B------:R-:W-:Y:S01]  /*a1a0*/  @!UPT UIADD3 URZ, UPT, UPT, URZ, URZ, URZ ;  /* 0x000000fffffff290 */ /* 0x000fe2000fffe0ff */
[----:B------:R-:W-:Y:S04]  /*a1b0*/  UIADD3 UR4, UPT, UPT, UR4, 0xb0, URZ ;  /* 0x000000b004047890 */ /* 0x000fe8000fffe0ff */
[----:B------:R-:W-:Y:S01]  /*a1c0*/  UPRMT UR4, UR52, 0x654, UR4 ;  /* 0x0000065434047896 */ /* 0x000fe20008000004 */
[C---:B---3--:R-:W-:Y:S01]  /*a1d0*/  FMUL R3, R24.reuse, R4 ;  /* 0x0000000418037220 */ /* 0x048fe20000400000 */
[C---:B------:R-:W-:Y:S01]  /*a1e0*/  FMUL R0, R24.reuse, R5 ;  /* 0x0000000518007220 */ /* 0x040fe20000400000 */
[----:B------:R-:W-:Y:S06]  /*a1f0*/  FMUL R5, R24, R6 ;  /* 0x0000000618057220 */ /* 0x000fec0000400000 */
[----:B------:R-:W-:Y:S01]  /*a200*/  SYNCS.ARRIVE.TRANS64.RED.A1T0 RZ, [UR4], RZ ;  /* 0x000000ffffff79a7 */ /* 0x000fe20008100404 */
[C---:B-1--4-:R-:W-:Y:S01]  /*a210*/  FFMA R28, R26.reuse, R44, R3 ;  /* 0x0000002c1a1c7223 */ /* 0x052fe20000000003 */
[----:B------:R-:W-:Y:S01]  /*a220*/  FFMA R29, R26, R45, R0 ;  /* 0x0000002d1a1d7223 */ /* 0x000fe20000000000 */
        /* <DEDUP_REMOVED lines=36> */
[----:B---3--:R-:W3:Y:S02]  /*a470*/  FENCE.VIEW.ASYNC.S ;  /* 0x00000000000073c6 */ /* 0x008ee40000000000 */
[----:B---3--:R-:W-:Y:S06]  /*a480*/  BAR.SYNC.DEFER_BLOCKING 0x1, 0x80 ;  /* 0x0042000000007b1d */ /* 0x008fec0000010000 */
        /* <DEDUP_REMOVED lines=9> */
[----:B---3--:R-:W-:Y:S04]  /*a520*/  DEPBAR.LE SB0, 0x1 ;  /* 0x000080400000791a */ /* 0x008fe80000000000 */
.L_x_165:
[----:B------:R-:W-:Y:S05]  /*a530*/  BSYNC.RECONVERGENT B0 ;  /* 0x0000000000007941 */ /* 0x000fea0003800200 */
.L_x_164:
[----:B------:R-:W-:Y:S01]  /*a540*/  BAR.SYNC.DEFER_BLOCKING 0x1, 0x80 ;  /* 0x0042000000007b1d */ /* 0x000fe20000010000 */
[----:B------:R-:W-:Y:S01]  /*a550*/  UISETP.NE.AND UP0, UPT, UR53, -0x8, UPT ;  /* 0xfffffff83500788c */ /* 0x000fe2000bf05270 */
[----:B------:R-:W-:Y:S08]  /*a560*/  IADD3 R0, PT, PT, R22, 0x1, RZ ;  /* 0x0000000116007810 */ /* 0x000ff00007ffe0ff */
[----:B------:R-:W-:Y:S05]  /*a570*/  BRA.U !UP0, `(.L_x_166) ;  /* 0x0000000108287547 */ /* 0x000fea000b800000 */
[----:B------:R-:W-:Y:S01]  /*a580*/  ISETP.NE.AND P0, PT, R81, RZ, PT ;  /* 0x000000ff5100720c */ /* 0x000fe20003f05270 */
[----:B------:R-:W-:Y:S01]  /*a590*/  IMAD.U32 R3, RZ, RZ, UR47 ;  /* 0x0000002fff037e24 */ /* 0x000fe2000f8e00ff */
[----:B------:R-:W-:Y:S01]  /*a5a0*/  UIADD3 UR4, UPT, UPT, UR47, 0x1, URZ ;  /* 0x000000012f047890 */ /* 0x000fe2000fffe0ff */
[----:B------:R-:W-:Y:S03]  /*a5b0*/  IMAD.U32 R2, RZ, RZ, UR52 ;  /* 0x00000034ff027e24 */ /* 0x000fe6000f8e00ff */
[----:B------:R-:W-:Y:S04]  /*a5c0*/  UISETP.NE.AND UP0, UPT, UR4, 0x4, UPT ;  /* 0x000000040400788c */ /* 0x000fe8000bf05270 */
[----:B------:R-:W-:Y:S03]  /*a5d0*/  USEL UR47, UR4, URZ, UP0 ;  /* 0x000000ff042f7287 */ /* 0x000fe60008000000 */
[----:B------:R-:W-:Y:S05]  /*a5e0*/  @P0 LEA R3, R3, UR43, 0x3 ;  /* 0x0000002b03030c11 */ /* 0x000fea000f8e18ff */
[----:B------:R-:W-:Y:S05]  /*a5f0*/  @P0 VIADD R3, R3, 0x40 ;  /* 0x0000004003030836 */ /* 0x000fea0000000000 */
[----:B------:R-:W-:Y:S04]  /*a600*/  @P0 PRMT R2, R2, 0x654, R3 ;  /* 0x0000065402020816 */ /* 0x000fe80000000003 */
[----:B------:R3:W-:Y:S03]  /*a610*/  @P0 SYNCS.ARRIVE.TRANS64.RED.A1T0 RZ, [R2+URZ], RZ ;  /* 0x000000ff02ff09a7 */ /* 0x0007e600081004ff */
.L_x_166:
[----:B------:R-:W-:Y:S01]  /*a620*/  R2UR UR6, R80 ;  /* 0x00000000500672ca */ /* 0x000fe200000e0000 */
[----:B------:R-:W-:Y:S01]  /*a630*/  UIADD3 UR53, UPT, UPT, UR53, 0x8, URZ ;  /* 0x0000000835357890 */ /* 0x000fe2000fffe0ff */
[----:B------:R-:W-:Y:S02]  /*a640*/  R2UR UR5, R66 ;  /* 0x00000000420572ca */ /* 0x000fe400000e0000 */
[----:B------:R-:W-:Y:S02]  /*a650*/  R2UR UR4, R67 ;  /* 0x00000000430472ca */ /* 0x000fe400000e0000 */
[----:B------:R-:W-:Y:S02]  /*a660*/  R2UR UR36, R79 ;  /* 0x000000004f2472ca */ /* 0x000fe400000e0000 */
[----:B------:R-:W-:Y:S02]  /*a670*/  ISETP.NE.AND P0, PT, R71, 0x2, PT ;  /* 0x000000024700780c */ /* 0x000fe40003f05270 */
[----:B------:R-:W-:Y:S02]  /*a680*/  ISETP.NE.AND P1, PT, R0, 0x4, PT ;  /* 0x000000040000780c */ /* 0x000fe40003f25270 */
[----:B------:R-:W-:Y:S01]  /*a690*/  SEL R3, RZ, 0x1, P0 ;  /* 0x00000001ff037807 */ /* 0x000fe20000000000 */
[----:B------:R-:W-:Y:S01]  /*a6a0*/  UISETP.NE.AND UP0, UPT, UR6, URZ, UPT ;  /* 0x000000ff0600728c */ /* 0x000fe2000bf05270 */
[----:B---3--:R-:W-:Y:S01]  /*a6b0*/  SEL R2, RZ, 0x1, P1 ;  /* 0x00000001ff027807 */ /* 0x008fe20000800000 */
[----:B------:R-:W-:Y:S01]  /*a6c0*/  UIADD3 UR20, UPT, UPT, UR37, UR5, URZ ;  /* 0x0000000525147290 */ /* 0x000fe2000fffe0ff */
[----:B------:R-:W-:Y:S01]  /*a6d0*/  LOP3.LUT R72, R72, R3, RZ, 0x3c, !PT ;  /* 0x0000000348487212 */ /* 0x000fe200078e3cff */
[----:B------:R-:W-:Y:S01]  /*a6e0*/  UIADD3 UR16, UPT, UPT, UR38, UR4, URZ ;  /* 0x0000000426107290 */ /* 0x000fe2000fffe0ff */
[----:B------:R-:W-:Y:S02]  /*a6f0*/  LOP3.LUT R73, R73, R2, RZ, 0x3c, !PT ;  /* 0x0000000249497212 */ /* 0x000fe400078e3cff */
[----:B------:R-:W-:Y:S02]  /*a700*/  SEL R71, R71, RZ, P0 ;  /* 0x000000ff47477207 */ /* 0x000fe40000000000 */
[----:B------:R-:W-:Y:S01]  /*a710*/  SEL R22, R0, RZ, P1 ;  /* 0x000000ff00167207 */ /* 0x000fe20000800000 */
[----:B------:R-:W-:Y:S06]  /*a720*/  BRA.U UP0, `(.L_x_167) ;  /* 0xffffffb100cc7547 */ /* 0x000fec000b83ffff */
[----:B------:R-:W-:-:S13]  /*a730*/  R2UR UR4, R68 ;  /* 0x00000000440472ca */ /* 0x000fda00000e0000 */
[----:B------:R-:W-:-:S09]  /*a740*/  UISETP.NE.AND UP0, UPT, UR4, URZ, UPT ;  /* 0x000000ff0400728c */ /* 0x000fd2000bf05270 */
[----:B------:R-:W-:Y:S05]  /*a750*/  BRA.U !UP0, `(.L_x_168) ;  /* 0x0000000108487547 */ /* 0x000fea000b800000 */
[----:B------:R-:W3:Y:S02]  /*a760*/  LDCU.64 UR4, c[0x0][0x890] ;  /* 0x00011200ff0477ac */ /* 0x000ee40008000a00 */
[----:B---3--:R-:W-:-:S04]  /*a770*/  UISETP.NE.U32.AND UP0, UPT, UR4, URZ, UPT ;  /* 0x000000ff0400728c */ /* 0x008fc8000bf05070 */
[----:B------:R-:W-:-:S09]  /*a780*/  UISETP.NE.AND.EX UP0, UPT, UR5, URZ, UPT, UP0 ;  /* 0x000000ff0500728c */ /* 0x000fd2000bf05300 */
[----:B------:R-:W-:Y:S05]  /*a790*/  BRA.U UP0, `(.L_x_169) ;  /* 0x00000001000c7547 */ /* 0x000fea000b800000 */
[----:B------:R-:W-:-:S13]  /*a7a0*/  FSETP.NEU.AND P0, PT, R26, RZ, PT ;  /* 0x000000ff1a00720b */ /* 0x000fda0003f0d000 */
[----:B------:R-:W-:Y:S05]  /*a7b0*/  @!P0 EXIT ;  /* 0x000000000000894d */ /* 0x000fea0003800000 */
[----:B------:R-:W-:Y:S05]  /*a7c0*/  BRA `(.L_x_168) ;  /* 0x00000000002c7947 */ /* 0x000fea0003800000 */
.L_x_169:
[----:B------:R-:W-:Y:S01]  /*a7d0*/  ISETP.NE.AND P0, PT, R70, RZ, PT ;  /* 0x000000ff4600720c */ /* 0x000fe20003f05270 */
[----:B------:R-:W-:-:S12]  /*a7e0*/  BSSY.RECONVERGENT B0, `(.L_x_168) ;  /* 0x0000009000007945 */ /* 0x000fd80003800200 */
[----:B------:R-:W-:Y:S05]  /*a7f0*/  @P0 BRA `(.L_x_170) ;  /* 0x0000000000140947 */ /* 0x000fea0003800000 */
[----:B------:R-:W3:Y:S02]  /*a800*/  LDCU.64 UR4, c[0x0][0x888] ;  /* 0x00011100ff0477ac */ /* 0x000ee40008000a00 */
[----:B---3--:R-:W-:-:S04]  /*a810*/  ISETP.NE.U32.AND P0, PT, RZ, UR4, PT ;  /* 0x00000004ff007c0c */ /* 0x008fc8000bf05070 */
[----:B------:R-:W-:-:S13]  /*a820*/  ISETP.NE.AND.EX P0, PT, RZ, UR5, PT, P0 ;  /* 0x00000005ff007c0c */ /* 0x000fda000bf05300 */
[----:B------:R-:W-:Y:S05]  /*a830*/  @!P0 EXIT ;  /* 0x000000000000894d */ /* 0x000fea0003800000 */
[----:B------:R-:W-:Y:S05]  /*a840*/  BRA `(.L_x_171) ;  /* 0x0000000000087947 */ /* 0x000fea0003800000 */
.L_x_170:
[----:B------:R-:W-:-:S13]  /*a850*/  FSETP.NEU.AND P0, PT, R26, RZ, PT ;  /* 0x000000ff1a00720b */ /* 0x000fda0003f0d000 */
[----:B------:R-:W-:Y:S05]  /*a860*/  @!P0 EXIT ;  /* 0x000000000000894d */ /* 0x000fea0003800000 */
.L_x_171:
[----:B------:R-:W-:Y:S05]  /*a870*/  BSYNC.RECONVERGENT B0 ;  /* 0x0000000000007941 */ /* 0x000fea0003800200 */
.L_x_168:
[----:B------:R-:W-:Y:S01]  /*a880*/  ULEA UR4, UR47, UR43, 0x3 ;  /* 0x0000002b2f047291 */ /* 0x000fe2000f8e18ff */
[----:B------:R-:W-:-:S04]  /*a890*/  DEPBAR.LE SB0, 0x0 ;  /* 0x000080000000791a */ /* 0x000fc80000000000 */
[----:B------:R-:W-:-:S04]  /*a8a0*/  UIADD3 UR4, UPT, UPT, UR4, 0x40, URZ ;  /* 0x0000004004047890 */ /* 0x000fc8000fffe0ff */
[----:B------:R-:W-:-:S09]  /*a8b0*/  UPRMT UR4, UR52, 0x654, UR4 ;  /* 0x0000065434047896 */ /* 0x000fd20008000004 */
[----:B------:R-:W-:Y:S01]  /*a8c0*/  SYNCS.ARRIVE.TRANS64.RED.A1T0 RZ, [UR4], RZ ;  /* 0x000000ffffff79a7 */ /* 0x000fe20008100404 */
[----:B------:R-:W-:Y:S05]  /*a8d0*/  EXIT ;  /* 0x000000000000794d */ /* 0x000fea0003800000 */
.L_x_24:
[----:B--2---:R2:W3:Y:S02]  /*a8e0*/  SYNCS.PHASECHK.TRANS64.TRYWAIT P0, [R3+URZ+0xe0], R2 ;  /* 0x0000e002030075a7 */ /* 0x0044e400080011ff */
[----:B---3--:R-:W-:Y:S05]  /*a8f0*/  @!P0 NANOSLEEP.SYNCS 0x989680 ;  /* 0x009896800000895d */ /* 0x008fea0003900000 */
[----:B------:R-:W3:Y:S02]  /*a900*/  @!P0 SYNCS.PHASECHK.TRANS64 P0, [R3+URZ+0xe0], R2 ;  /* 0x0000e002030085a7 */ /* 0x000ee400080010ff */
[----:B---3--:R-:W-:Y:S05]  /*a910*/  @!P0 BRA `(.L_x_24) ;  /* 0xfffffffc00f08947 */ /* 0x008fea000383ffff */
[----:B------:R-:W-:Y:S05]  /*a920*/  BRA `(.L_x_172) ;  /* 0xffffff6c00d87947 */ /* 0x000fea000383ffff */
.L_x_27:
[----:B-1----:R-:W-:-:S07]  /*a930*/  MOV R0, UR33 ;  /* 0x0000002100007c02 */ /* 0x002fce0008000f00 */
.L_x_173:
[----:B-1----:R1:W2:Y:S02]  /*a940*/  SYNCS.PHASECHK.TRANS64.TRYWAIT P0, [R0+URZ+0x10], R3 ;  /* 0x00001003000075a7 */ /* 0x0022a400080011ff */
[----:B--2---:R-:W-:Y:S05]  /*a950*/  @!P0 NANOSLEEP.SYNCS 0x989680 ;  /* 0x009896800000895d */ /* 0x004fea0003900000 */
[----:B------:R-:W2:Y:S02]  /*a960*/  @!P0 SYNCS.PHASECHK.TRANS64 P0, [R0+URZ+0x10], R3 ;  /* 0x00001003000085a7 */ /* 0x000ea400080010ff */
[----:B--2---:R-:W-:Y:S05]  /*a970*/  @!P0 BRA `(.L_x_173) ;  /* 0xfffffffc00f08947 */ /* 0x004fea000383ffff */
[----:B------:R-:W-:Y:S05]  /*a980*/  BRA `(.L_x_26) ;  /* 0xffffff7000207947 */ /* 0x000fea000383ffff */
.L_x_34:
[----:B-1----:R-:W-:-:S07]  /*a990*/  MOV R0, UR33 ;  /* 0x0000002100007c02 */ /* 0x002fce0008000f00 */
.L_x_174:
[----:B-1----:R1:W2:Y:S02]  /*a9a0*/  SYNCS.PHASECHK.TRANS64.TRYWAIT P0, [R0+URZ+0x10], R3 ;  /* 0x00001003000075a7 */ /* 0x0022a400080011ff */
[----:B--2---:R-:W-:Y:S05]  /*a9b0*/  @!P0 NANOSLEEP.SYNCS 0x989680 ;  /* 0x009896800000895d */ /* 0x004fea0003900000 */
[----:B------:R-:W2:Y:S02]  /*a9c0*/  @!P0 SYNCS.PHASECHK.TRANS64 P0, [R0+URZ+0x10], R3 ;  /* 0x00001003000085a7 */ /* 0x000ea400080010ff */
[----:B--2---:R-:W-:Y:S05]  /*a9d0*/  @!P0 BRA `(.L_x_174) ;  /* 0xfffffffc00f08947 */ /* 0x004fea000383ffff */
[----:B------:R-:W-:Y:S05]  /*a9e0*/  BRA `(.L_x_33) ;  /* 0xffffff7400107947 */ /* 0x000fea000383ffff */
.L_x_39:
[----:B-1----:R1:W2:Y:S02]  /*a9f0*/  SYNCS.PHASECHK.TRANS64.TRYWAIT P0, [R3+URZ+0x70], R0 ;  /* 0x00007000030075a7 */ /* 0x0022a400080011ff */
[----:B--2---:R-:W-:Y:S05]  /*aa00*/  @!P0 NANOSLEEP.SYNCS 0x989680 ;  /* 0x009896800000895d */ /* 0x004fea0003900000 */
[----:B------:R-:W2:Y:S02]  /*aa10*/  @!P0 SYNCS.PHASECHK.TRANS64 P0, [R3+URZ+0x70], R0 ;  /* 0x00007000030085a7 */ /* 0x000ea400080010ff */
[----:B--2---:R-:W-:Y:S05]  /*aa20*/  @!P0 BRA `(.L_x_39) ;  /* 0xfffffffc00f08947 */ /* 0x004fea000383ffff */
[----:B------:R-:W-:Y:S05]  /*aa30*/  BRA `(.L_x_175) ;  /* 0xffffff7400e07947 */ /* 0x000fea000383ffff */
.L_x_43:
[----:B-1----:R-:W-:-:S07]  /*aa40*/  MOV R0, UR4 ;  /* 0x0000000400007c02 */ /* 0x002fce0008000f00 */
.L_x_176:
[----:B-1----:R1:W2:Y:S02]  /*aa50*/  SYNCS.PHASECHK.TRANS64.TRYWAIT P0, [R0+URZ], R3 ;  /* 0x00000003000075a7 */ /* 0x0022a400080011ff */
[----:B--2---:R-:W-:Y:S05]  /*aa60*/  @!P0 NANOSLEEP.SYNCS 0x989680 ;  /* 0x009896800000895d */ /* 0x004fea0003900000 */
[----:B------:R-:W2:Y:S02]  /*aa70*/  @!P0 SYNCS.PHASECHK.TRANS64 P0, [R0+URZ], R3 ;  /* 0x00000003000085a7 */ /* 0x000ea400080010ff */
[----:B--2---:R-:W-:Y:S05]  /*aa80*/  @!P0 BRA `(.L_x_176) ;  /* 0xfffffffc00f08947 */ /* 0x004fea000383ffff */
[----:B------:R-:W-:Y:S05]  /*aa90*/  BRA `(.L_x_177) ;  /* 0xffffff7c008c7947 */ /* 0x000fea000383ffff */
.L_x_46:
[----:B-1----:R1:W2:Y:S02]  /*aaa0*/  SYNCS.PHASECHK.TRANS64.TRYWAIT P0, [R2+URZ+0xd0], R5 ;  /* 0x0000d005020075a7 */ /* 0x0022a400080011ff */
[----:B--2---:R-:W-:Y:S05]  /*aab0*/  @!P0 NANOSLEEP.SYNCS 0x989680 ;  /* 0x009896800000895d */ /* 0x004fea0003900000 */
[----:B------:R-:W2:Y:S02]  /*aac0*/  @!P0 SYNCS.PHASECHK.TRANS64 P0, [R2+URZ+0xd0], R5 ;  /* 0x0000d005020085a7 */ /* 0x000ea400080010ff */
[----:B--2---:R-:W-:Y:S05]  /*aad0*/  @!P0 BRA `(.L_x_46) ;  /* 0xfffffffc00f08947 */ /* 0x004fea000383ffff */
[----:B------:R-:W-:Y:S05]  /*aae0*/  BRA `(.L_x_178) ;  /* 0xffffff7c00e87947 */ /* 0x000fea000383ffff */
.L_x_47:
[----:B------:R-:W-:-:S07]  /*aaf0*/  MOV R2, UR4 ;  /* 0x0000000400027c02 */ /* 0x000fce0008000f00 */
.L_x_179:
[----:B-1----:R1:W2:Y:S02]  /*ab00*/  SYNCS.PHASECHK.TRANS64.TRYWAIT P0, [R2+URZ+0x80], R5 ;  /* 0x00008005020075a7 */ /* 0x0022a400080011ff */
[----:B--2---:R-:W-:Y:S05]  /*ab10*/  @!P0 NANOSLEEP.SYNCS 0x989680 ;  /* 0x009896800000895d */ /* 0x004fea0003900000 */
[----:B------:R-:W2:Y:S02]  /*ab20*/  @!P0 SYNCS.PHASECHK.TRANS64 P0, [R2+URZ+0x80], R5 ;  /* 0x00008005020085a7 */ /* 0x000ea400080010ff */
[----:B--2---:R-:W-:Y:S05]  /*ab30*/  @!P0 BRA `(.L_x_179) ;  /* 0xfffffffc00f08947 */ /* 0x004fea000383ffff */
[----:B------:R-:W-:Y:S05]  /*ab40*/  BRA `(.L_x_180) ;  /* 0xffffff7c00f87947 */ /* 0x000fea000383ffff */
.L_x_48:
[----:B-1----:R1:W2:Y:S02]  /*ab50*/  SYNCS.PHASECHK.TRANS64.TRYWAIT P1, [R2+URZ+0x70], R5 ;  /* 0x00007005020075a7 */ /* 0x0022a400080211ff */
[----:B--2---:R-:W-:Y:S05]  /*ab60*/  @!P1 NANOSLEEP.SYNCS 0x989680 ;  /* 0x009896800000995d */ /* 0x004fea0003900000 */
[----:B------:R-:W2:Y:S02]  /*ab70*/  @!P1 SYNCS.PHASECHK.TRANS64 P1, [R2+URZ+0x70], R5 ;  /* 0x00007005020095a7 */ /* 0x000ea400080210ff */
[----:B--2---:R-:W-:Y:S05]  /*ab80*/  @!P1 BRA `(.L_x_48) ;  /* 0xfffffffc00f09947 */ /* 0x004fea000383ffff */
[----:B------:R-:W-:Y:S05]  /*ab90*/  BRA `(.L_x_181) ;  /* 0xffffff8000287947 */ /* 0x000fea000383ffff */
.L_x_51:
[----:B------:R-:W-:-:S07]  /*aba0*/  MOV R0, UR4 ;  /* 0x0000000400007c02 */ /* 0x000fce0008000f00 */
.L_x_182:
[----:B-1----:R1:W2:Y:S02]  /*abb0*/  SYNCS.PHASECHK.TRANS64.TRYWAIT P0, [R0+URZ+0x80], R3 ;  /* 0x00008003000075a7 */ /* 0x0022a400080011ff */
[----:B--2---:R-:W-:Y:S05]  /*abc0*/  @!P0 NANOSLEEP.SYNCS 0x989680 ;  /* 0x009896800000895d */ /* 0x004fea0003900000 */
[----:B------:R-:W2:Y:S02]  /*abd0*/  @!P0 SYNCS.PHASECHK.TRANS64 P0, [R0+URZ+0x80], R3 ;  /* 0x00008003000085a7 */ /* 0x000ea400080010ff */
[----:B--2---:R-:W-:Y:S05]  /*abe0*/  @!P0 BRA `(.L_x_182) ;  /* 0xfffffffc00f08947 */ /* 0x004fea000383ffff */
[----:B------:R-:W-:Y:S05]  /*abf0*/  BRA `(.L_x_50) ;  /* 0xffffff80007c7947 */ /* 0x000fea000383ffff */
.L_x_58:
[----:B-1----:R1:W2:Y:S02]  /*ac00*/  SYNCS.PHASECHK.TRANS64.TRYWAIT P1, [R0+URZ+0x70], R5 ;  /* 0x00007005000075a7 */ /* 0x0022a400080211ff */
[----:B--2---:R-:W-:Y:S05]  /*ac10*/  @!P1 NANOSLEEP.SYNCS 0x989680 ;  /* 0x009896800000995d */ /* 0x004fea0003900000 */
[----:B------:R-:W2:Y:S02]  /*ac20*/  @!P1 SYNCS.PHASECHK.TRANS64 P1, [R0+URZ+0x70], R5 ;  /* 0x00007005000095a7 */ /* 0x000ea400080210ff */
[----:B--2---:R-:W-:Y:S05]  /*ac30*/  @!P1 BRA `(.L_x_58) ;  /* 0xfffffffc00f09947 */ /* 0x004fea000383ffff */
[----:B------:R-:W-:Y:S05]  /*ac40*/  BRA `(.L_x_183) ;  /* 0xffffff8800107947 */ /* 0x000fea000383ffff */
.L_x_59:
[----:B------:R-:W-:-:S07]  /*ac50*/  MOV R3, UR46 ;  /* 0x0000002e00037c02 */ /* 0x000fce0008000f00 */
.L_x_184:
[----:B-1----:R1:W2:Y:S02]  /*ac60*/  SYNCS.PHASECHK.TRANS64.TRYWAIT P0, [R3+URZ+0xb0], R0 ;  /* 0x0000b000030075a7 */ /* 0x0022a400080011ff */
[----:B--2---:R-:W-:Y:S05]  /*ac70*/  @!P0 NANOSLEEP.SYNCS 0x989680 ;  /* 0x009896800000895d */ /* 0x004fea0003900000 */
[----:B------:R-:W2:Y:S02]  /*ac80*/  @!P0 SYNCS.PHASECHK.TRANS64 P0, [R3+URZ+0xb0], R0 ;  /* 0x0000b000030085a7 */ /* 0x000ea400080010ff */
[----:B--2---:R-:W-:Y:S05]  /*ac90*/  @!P0 BRA `(.L_x_184) ;  /* 0xfffffffc00f08947 */ /* 0x004fea000383ffff */
[----:B------:R-:W-:Y:S05]  /*aca0*/  BRA `(.L_x_185) ;  /* 0xffffff8800607947 */ /* 0x000fea000383ffff */
.L_x_62:
[----:B------:R-:W-:Y:S07]  /*acb0*/  MOV R0, UR7 ;  /* 0x0000000700007c02 */ /* 0x000fee0008000f00 */
.L_x_186:
[----:B-1----:R1:W2:Y:S02]  /*acc0*/  SYNCS.PHASECHK.TRANS64.TRYWAIT P0, [R0+URZ], R3 ;  /* 0x00000003000075a7 */ /* 0x0022a400080011ff */
[----:B--2---:R-:W-:Y:S05]  /*acd0*/  @!P0 NANOSLEEP.SYNCS 0x989680 ;  /* 0x009896800000895d */ /* 0x004fea0003900000 */
[----:B------:R-:W2:Y:S02]  /*ace0*/  @!P0 SYNCS.PHASECHK.TRANS64 P0, [R0+URZ], R3 ;  /* 0x00000003000085a7 */ /* 0x000ea400080010ff */
[----:B--2---:R-:W-:Y:S05]  /*acf0*/  @!P0 BRA `(.L_x_186) ;  /* 0xfffffffc00f08947 */ /* 0x004fea000383ffff */
[----:B------:R-:W-:Y:S05]  /*ad00*/  BRA `(.L_x_61) ;  /* 0xffffff88007c7947 */ /* 0x000fea000383ffff */
.L_x_65:
[----:B------:R-:W-:-:S07]  /*ad10*/  MOV R0, UR4 ;  /* 0x0000000400007c02 */ /* 0x000fce0008000f00 */
.L_x_187:
[----:B--2---:R2:W4:Y:S02]  /*ad20*/  SYNCS.PHASECHK.TRANS64.TRYWAIT P0, [R0+URZ], R3 ;  /* 0x00000003000075a7 */ /* 0x00452400080011ff */
[----:B----4-:R-:W-:Y:S05]  /*ad30*/  @!P0 NANOSLEEP.SYNCS 0x989680 ;  /* 0x009896800000895d */ /* 0x010fea0003900000 */
[----:B------:R-:W4:Y:S02]  /*ad40*/  @!P0 SYNCS.PHASECHK.TRANS64 P0, [R0+URZ], R3 ;  /* 0x00000003000085a7 */ /* 0x000f2400080010ff */
[----:B----4-:R-:W-:Y:S05]  /*ad50*/  @!P0 BRA `(.L_x_187) ;  /* 0xfffffffc00f08947 */ /* 0x010fea000383ffff */
[----:B------:R-:W-:Y:S05]  /*ad60*/  BRA `(.L_x_188) ;  /* 0xffffff8c00a87947 */ /* 0x000fea000383ffff */
.L_x_66:
[----:B------:R-:W-:-:S07]  /*ad70*/  MOV R0, UR5 ;  /* 0x0000000500007c02 */ /* 0x000fce0008000f00 */
.L_x_189:
[----:B-1----:R1:W2:Y:S02]  /*ad80*/  SYNCS.PHASECHK.TRANS64.TRYWAIT P0, [R0+URZ], R3 ;  /* 0x00000003000075a7 */ /* 0x0022a400080011ff */
[----:B--2---:R-:W-:Y:S05]  /*ad90*/  @!P0 NANOSLEEP.SYNCS 0x989680 ;  /* 0x009896800000895d */ /* 0x004fea0003900000 */
[----:B------:R-:W2:Y:S02]  /*ada0*/  @!P0 SYNCS.PHASECHK.TRANS64 P0, [R0+URZ], R3 ;  /* 0x00000003000085a7 */ /* 0x000ea400080010ff */
[----:B--2---:R-:W-:Y:S05]  /*adb0*/  @!P0 BRA `(.L_x_189) ;  /* 0xfffffffc00f08947 */ /* 0x004fea000383ffff */
[----:B------:R-:W-:Y:S05]  /*adc0*/  BRA `(.L_x_190) ;  /* 0xffffff8c00b47947 */ /* 0x000fea000383ffff */
.L_x_67:
[----:B------:R-:W-:-:S07]  /*add0*/  MOV R0, UR5 ;  /* 0x0000000500007c02 */ /* 0x000fce0008000f00 */
.L_x_191:
[----:B-1----:R1:W2:Y:S02]  /*ade0*/  SYNCS.PHASECHK.TRANS64.TRYWAIT P0, [R0+URZ], R3 ;  /* 0x00000003000075a7 */ /* 0x0022a400080011ff */
[----:B--2---:R-:W-:Y:S05]  /*adf0*/  @!P0 NANOSLEEP.SYNCS 0x989680 ;  /* 0x009896800000895d */ /* 0x004fea0003900000 */
[----:B------:R-:W2:Y:S02]  /*ae00*/  @!P0 SYNCS.PHASECHK.TRANS64 P0, [R0+URZ], R3 ;  /* 0x00000003000085a7 */ /* 0x000ea400080010ff */
[----:B--2---:R-:W-:Y:S05]  /*ae10*/  @!P0 BRA `(.L_x_191) ;  /* 0xfffffffc00f08947 */ /* 0x004fea000383ffff */
[----:B------:R-:W-:Y:S05]  /*ae20*/  BRA `(.L_x_192) ;  /* 0xffffff8c00c07947 */ /* 0x000fea000383ffff */
.L_x_68:
[----:B------:R-:W-:-:S07]  /*ae30*/  MOV R0, UR4 ;  /* 0x0000000400007c02 */ /* 0x000fce0008000f00 */
.L_x_193:
[----:B-1----:R1:W2:Y:S02]  /*ae40*/  SYNCS.PHASECHK.TRANS64.TRYWAIT P0, [R0+URZ], R3 ;  /* 0x00000003000075a7 */ /* 0x0022a400080011ff */
[----:B--2---:R-:W-:Y:S05]  /*ae50*/  @!P0 NANOSLEEP.SYNCS 0x989680 ;  /* 0x009896800000895d */ /* 0x004fea0003900000 */
[----:B------:R-:W2:Y:S02]  /*ae60*/  @!P0 SYNCS.PHASECHK.TRANS64 P0, [R0+URZ], R3 ;  /* 0x00000003000085a7 */ /* 0x000ea400080010ff */
[----:B--2---:R-:W-:Y:S05]  /*ae70*/  @!P0 BRA `(.L_x_193) ;  /* 0xfffffffc00f08947 */ /* 0x004fea000383ffff */
[----:B------:R-:W-:Y:S05]  /*ae80*/  BRA `(.L_x_194) ;  /* 0xffffff8c00cc7947 */ /* 0x000fea000383ffff */
.L_x_73:
[----:B--2---:R2:W3:Y:S02]  /*ae90*/  SYNCS.PHASECHK.TRANS64.TRYWAIT P0, [R12+URZ+0x70], R9 ;  /* 0x000070090c0075a7 */ /* 0x0044e400080011ff */
[----:B---3--:R-:W-:Y:S05]  /*aea0*/  @!P0 NANOSLEEP.SYNCS 0x989680 ;  /* 0x009896800000895d */ /* 0x008fea0003900000 */
[----:B------:R-:W3:Y:S02]  /*aeb0*/  @!P0 SYNCS.PHASECHK.TRANS64 P0, [R12+URZ+0x70], R9 ;  /* 0x000070090c0085a7 */ /* 0x000ee400080010ff */
[----:B---3--:R-:W-:Y:S05]  /*aec0*/  @!P0 BRA `(.L_x_73) ;  /* 0xfffffffc00f08947 */ /* 0x008fea000383ffff */
[----:B------:R-:W-:Y:S05]  /*aed0*/  BRA `(.L_x_195) ;  /* 0xffffff9000e47947 */ /* 0x000fea000383ffff */
.L_x_76:
[----:B------:R-:W-:Y:S07]  /*aee0*/  MOV R0, UR21 ;  /* 0x0000001500007c02 */ /* 0x000fee0008000f00 */
.L_x_196:
[----:B--2---:R2:W3:Y:S02]  /*aef0*/  SYNCS.PHASECHK.TRANS64.TRYWAIT P2, [R0+URZ+0x68], R9 ;  /* 0x00006809000075a7 */ /* 0x0044e400080411ff */
[----:B---3--:R-:W-:Y:S05]  /*af00*/  @!P2 NANOSLEEP.SYNCS 0x989680 ;  /* 0x009896800000a95d */ /* 0x008fea0003900000 */
[----:B------:R-:W3:Y:S02]  /*af10*/  @!P2 SYNCS.PHASECHK.TRANS64 P2, [R0+URZ+0x68], R9 ;  /* 0x000068090000a5a7 */ /* 0x000ee400080410ff */
[----:B---3--:R-:W-:Y:S05]  /*af20*/  @!P2 BRA `(.L_x_196) ;  /* 0xfffffffc00f0a947 */ /* 0x008fea000383ffff */
[----:B------:R-:W-:Y:S05]  /*af30*/  BRA `(.L_x_75) ;  /* 0xffffff9800507947 */ /* 0x000fea000383ffff */
.L_x_79:
[----:B------:R-:W-:Y:S07]  /*af40*/  MOV R9, UR21 ;  /* 0x0000001500097c02 */ /* 0x000fee0008000f00 */
.L_x_197:
[----:B--2---:R2:W3:Y:S02]  /*af50*/  SYNCS.PHASECHK.TRANS64.TRYWAIT P0, [R9+URZ+0x40], R10 ;  /* 0x0000400a090075a7 */ /* 0x0044e400080011ff */
[----:B---3--:R-:W-:Y:S05]  /*af60*/  @!P0 NANOSLEEP.SYNCS 0x989680 ;  /* 0x009896800000895d */ /* 0x008fea0003900000 */
[----:B------:R-:W3:Y:S02]  /*af70*/  @!P0 SYNCS.PHASECHK.TRANS64 P0, [R9+URZ+0x40], R10 ;  /* 0x0000400a090085a7 */ /* 0x000ee400080010ff */
[----:B---3--:R-:W-:Y:S05]  /*af80*/  @!P0 BRA `(.L_x_197) ;  /* 0xfffffffc00f08947 */ /* 0x008fea000383ffff */
[----:B------:R-:W-:Y:S05]  /*af90*/  BRA `(.L_x_198) ;  /* 0xffffff9800ac7947 */ /* 0x000fea000383ffff */
.L_x_80:
[----:B------:R-:W-:Y:S07]  /*afa0*/  MOV R9, UR21 ;  /* 0x0000001500097c02 */ /* 0x000fee0008000f00 */
.L_x_199:
[----:B--2---:R2:W3:Y:S02]  /*afb0*/  SYNCS.PHASECHK.TRANS64.TRYWAIT P0, [R9+URZ+0x48], R10 ;  /* 0x0000480a090075a7 */ /* 0x0044e400080011ff */
[----:B---3--:R-:W-:Y:S05]  /*afc0*/  @!P0 NANOSLEEP.SYNCS 0x989680 ;  /* 0x009896800000895d */ /* 0x008fea0003900000 */
[----:B------:R-:W3:Y:S02]  /*afd0*/  @!P0 SYNCS.PHASECHK.TRANS64 P0, [R9+URZ+0x48], R10 ;  /* 0x0000480a090085a7 */ /* 0x000ee400080010ff */
[----:B---3--:R-:W-:Y:S05]  /*afe0*/  @!P0 BRA `(.L_x_199) ;  /* 0xfffffffc00f08947 */ /* 0x008fea000383ffff */
[----:B------:R-:W-:Y:S05]  /*aff0*/  BRA `(.L_x_200) ;  /* 0xffffff9800ec7947 */ /* 0x000fea000383ffff */
.L_x_81:
[----:B------:R-:W-:Y:S07]  /*b000*/  MOV R9, UR21 ;  /* 0x0000001500097c02 */ /* 0x000fee0008000f00 */
.L_x_201:
[----:B--2---:R2:W3:Y:S02]  /*b010*/  SYNCS.PHASECHK.TRANS64.TRYWAIT P0, [R9+URZ+0x50], R10 ;  /* 0x0000500a090075a7 */ /* 0x0044e400080011ff */
[----:B---3--:R-:W-:Y:S05]  /*b020*/  @!P0 NANOSLEEP.SYNCS 0x989680 ;  /* 0x009896800000895d */ /* 0x008fea0003900000 */
[----:B------:R-:W3:Y:S02]  /*b030*/  @!P0 SYNCS.PHASECHK.TRANS64 P0, [R9+URZ+0x50], R10 ;  /* 0x0000500a090085a7 */ /* 0x000ee400080010ff */
[----:B---3--:R-:W-:Y:S05]  /*b040*/  @!P0 BRA `(.L_x_201) ;  /* 0xfffffffc00f08947 */ /* 0x008fea000383ffff */
[----:B------:R-:W-:Y:S05]  /*b050*/  BRA `(.L_x_202) ;  /* 0xffffff9c00307947 */ /* 0x000fea000383ffff */
.L_x_82:
[----:B------:R-:W-:Y:S07]  /*b060*/  MOV R9, UR21 ;  /* 0x0000001500097c02 */ /* 0x000fee0008000f00 */
.L_x_203:
[----:B--2---:R2:W3:Y:S02]  /*b070*/  SYNCS.PHASECHK.TRANS64.TRYWAIT P0, [R9+URZ+0x58], R10 ;  /* 0x0000580a090075a7 */ /* 0x0044e400080011ff */
[----:B---3--:R-:W-:Y:S05]  /*b080*/  @!P0 NANOSLEEP.SYNCS 0x989680 ;  /* 0x009896800000895d */ /* 0x008fea0003900000 */
[----:B------:R-:W3:Y:S02]  /*b090*/  @!P0 SYNCS.PHASECHK.TRANS64 P0, [R9+URZ+0x58], R10 ;  /* 0x0000580a090085a7 */ /* 0x000ee400080010ff */
[----:B---3--:R-:W-:Y:S05]  /*b0a0*/  @!P0 BRA `(.L_x_203) ;  /* 0xfffffffc00f08947 */ /* 0x008fea000383ffff */
[----:B------:R-:W-:Y:S05]  /*b0b0*/  BRA `(.L_x_204) ;  /* 0xffffff9c00787947 */ /* 0x000fea000383ffff */
.L_x_83:
[----:B------:R-:W-:Y:S07]  /*b0c0*/  MOV R0, UR21 ;  /* 0x0000001500007c02 */ /* 0x000fee0008000f00 */
.L_x_205:
[----:B--2---:R2:W3:Y:S02]  /*b0d0*/  SYNCS.PHASECHK.TRANS64.TRYWAIT P0, [R0+URZ+0x40], R9 ;  /* 0x00004009000075a7 */ /* 0x0044e400080011ff */
[----:B---3--:R-:W-:Y:S05]  /*b0e0*/  @!P0 NANOSLEEP.SYNCS 0x989680 ;  /* 0x009896800000895d */ /* 0x008fea0003900000 */
[----:B------:R-:W3:Y:S02]  /*b0f0*/  @!P0 SYNCS.PHASECHK.TRANS64 P0, [R0+URZ+0x40], R9 ;  /* 0x00004009000085a7 */ /* 0x000ee400080010ff */
[----:B---3--:R-:W-:Y:S05]  /*b100*/  @!P0 BRA `(.L_x_205) ;  /* 0xfffffffc00f08947 */ /* 0x008fea000383ffff */
[----:B------:R-:W-:Y:S05]  /*b110*/  BRA `(.L_x_206) ;  /* 0xffffff9c00c47947 */ /* 0x000fea000383ffff */
.L_x_84:
[----:B------:R-:W-:Y:S07]  /*b120*/  MOV R0, UR21 ;  /* 0x0000001500007c02 */ /* 0x000fee0008000f00 */
.L_x_207:
[----:B--2---:R2:W3:Y:S02]  /*b130*/  SYNCS.PHASECHK.TRANS64.TRYWAIT P0, [R0+URZ+0x48], R9 ;  /* 0x00004809000075a7 */ /* 0x0044e400080011ff */
[----:B---3--:R-:W-:Y:S05]  /*b140*/  @!P0 NANOSLEEP.SYNCS 0x989680 ;  /* 0x009896800000895d */ /* 0x008fea0003900000 */
[----:B------:R-:W3:Y:S02]  /*b150*/  @!P0 SYNCS.PHASECHK.TRANS64 P0, [R0+URZ+0x48], R9 ;  /* 0x00004809000085a7 */ /* 0x000ee400080010ff */
[----:B---3--:R-:W-:Y:S05]  /*b160*/  @!P0 BRA `(.L_x_207) ;  /* 0xfffffffc00f08947 */ /* 0x008fea000383ffff */
[----:B------:R-:W-:Y:S05]  /*b170*/  BRA `(.L_x_208) ;  /* 0xffffffa0000c7947 */ /* 0x000fea000383ffff */
.L_x_85:
[----:B------:R-:W-:Y:S07]  /*b180*/  MOV R0, UR21 ;  /* 0x0000001500007c02 */ /* 0x000fee0008000f00 */
.L_x_209:
[----:B--2---:R2:W3:Y:S02]  /*b190*/  SYNCS.PHASECHK.TRANS64.TRYWAIT P0, [R0+URZ+0x50], R9 ;  /* 0x00005009000075a7 */ /* 0x0044e400080011ff */
[----:B---3--:R-:W-:Y:S05]  /*b1a0*/  @!P0 NANOSLEEP.SYNCS 0x989680 ;  /* 0x009896800000895d */ /* 0x008fea0003900000 */
[----:B------:R-:W3:Y:S02]  /*b1b0*/  @!P0 SYNCS.PHASECHK.TRANS64 P0, [R0+URZ+0x50], R9 ;  /* 0x00005009000085a7 */ /* 0x000ee400080010ff */
[----:B---3--:R-:W-:Y:S05]  /*b1c0*/  @!P0 BRA `(.L_x_209) ;  /* 0xfffffffc00f08947 */ /* 0x008fea000383ffff */
[----:B------:R-:W-:Y:S05]  /*b1d0*/  BRA `(.L_x_210) ;  /* 0xffffffa000547947 */ /* 0x000fea000383ffff */
.L_x_86:
[----:B------:R-:W-:Y:S07]  /*b1e0*/  MOV R0, UR21 ;  /* 0x0000001500007c02 */ /* 0x000fee0008000f00 */
.L_x_211:
[----:B--2---:R2:W3:Y:S02]  /*b1f0*/  SYNCS.PHASECHK.TRANS64.TRYWAIT P0, [R0+URZ+0x58], R9 ;  /* 0x00005809000075a7 */ /* 0x0044e400080011ff */
[----:B---3--:R-:W-:Y:S05]  /*b200*/  @!P0 NANOSLEEP.SYNCS 0x989680 ;  /* 0x009896800000895d */ /* 0x008fea0003900000 */
[----:B------:R-:W3:Y:S02]  /*b210*/  @!P0 SYNCS.PHASECHK.TRANS64 P0, [R0+URZ+0x58], R9 ;  /* 0x00005809000085a7 */ /* 0x000ee400080010ff */
[----:B---3--:R-:W-:Y:S05]  /*b220*/  @!P0 BRA `(.L_x_211) ;  /* 0xfffffffc00f08947 */ /* 0x008fea000383ffff */
[----:B------:R-:W-:Y:S05]  /*b230*/  BRA `(.L_x_212) ;  /* 0xffffffa000987947 */ /* 0x000fea000383ffff */
.L_x_88:
[----:B------:R-:W-:-:S07]  /*b240*/  MOV R3, UR21 ;  /* 0x0000001500037c02 */ /* 0x000fce0008000f00 */
.L_x_213:
[----:B---3--:R3:W4:Y:S02]  /*b250*/  SYNCS.PHASECHK.TRANS64.TRYWAIT P0, [R3+URZ+0x40], R10 ;  /* 0x0000400a030075a7 */ /* 0x00872400080011ff */
[----:B----4-:R-:W-:Y:S05]  /*b260*/  @!P0 NANOSLEEP.SYNCS 0x989680 ;  /* 0x009896800000895d */ /* 0x010fea0003900000 */
[----:B------:R-:W4:Y:S02]  /*b270*/  @!P0 SYNCS.PHASECHK.TRANS64 P0, [R3+URZ+0x40], R10 ;  /* 0x0000400a030085a7 */ /* 0x000f2400080010ff */
[----:B----4-:R-:W-:Y:S05]  /*b280*/  @!P0 BRA `(.L_x_213) ;  /* 0xfffffffc00f08947 */ /* 0x010fea000383ffff */
[----:B------:R-:W-:Y:S05]  /*b290*/  BRA `(.L_x_214) ;  /* 0xffffffa400087947 */ /* 0x000fea000383ffff */
.L_x_89:
[----:B---3--:R-:W-:-:S07]  /*b2a0*/  MOV R3, UR21 ;  /* 0x0000001500037c02 */ /* 0x008fce0008000f00 */
.L_x_215:
[----:B---3--:R3:W4:Y:S02]  /*b2b0*/  SYNCS.PHASECHK.TRANS64.TRYWAIT P0, [R3+URZ+0x48], R10 ;  /* 0x0000480a030075a7 */ /* 0x00872400080011ff */
[----:B----4-:R-:W-:Y:S05]  /*b2c0*/  @!P0 NANOSLEEP.SYNCS 0x989680 ;  /* 0x009896800000895d */ /* 0x010fea0003900000 */
[----:B------:R-:W4:Y:S02]  /*b2d0*/  @!P0 SYNCS.PHASECHK.TRANS64 P0, [R3+URZ+0x48], R10 ;  /* 0x0000480a030085a7 */ /* 0x000f2400080010ff */
[----:B----4-:R-:W-:Y:S05]  /*b2e0*/  @!P0 BRA `(.L_x_215) ;  /* 0xfffffffc00f08947 */ /* 0x010fea000383ffff */
[----:B------:R-:W-:Y:S05]  /*b2f0*/  BRA `(.L_x_216) ;  /* 0xffffffa000f87947 */ /* 0x000fea000383ffff */
.L_x_90:
[----:B---3--:R-:W-:-:S07]  /*b300*/  MOV R3, UR21 ;  /* 0x0000001500037c02 */ /* 0x008fce0008000f00 */
.L_x_217:
[----:B---3--:R3:W4:Y:S02]  /*b310*/  SYNCS.PHASECHK.TRANS64.TRYWAIT P0, [R3+URZ+0x50], R10 ;  /* 0x0000500a030075a7 */ /* 0x00872400080011ff */
[----:B----4-:R-:W-:Y:S05]  /*b320*/  @!P0 NANOSLEEP.SYNCS 0x989680 ;  /* 0x009896800000895d */ /* 0x010fea0003900000 */
[----:B------:R-:W4:Y:S02]  /*b330*/  @!P0 SYNCS.PHASECHK.TRANS64 P0, [R3+URZ+0x50], R10 ;  /* 0x0000500a030085a7 */ /* 0x000f2400080010ff */
[----:B----4-:R-:W-:Y:S05]  /*b340*/  @!P0 BRA `(.L_x_217) ;  /* 0xfffffffc00f08947 */ /* 0x010fea000383ffff */
[----:B------:R-:W-:Y:S05]  /*b350*/  BRA `(.L_x_218) ;  /* 0xffffffa000ec7947 */ /* 0x000fea000383ffff */
.L_x_92:
[----:B-1----:R1:W2:Y:S02]  /*b360*/  SYNCS.PHASECHK.TRANS64.TRYWAIT P0, [R0+URZ+0x70], R3 ;  /* 0x00007003000075a7 */ /* 0x0022a400080011ff */
[----:B--2---:R-:W-:Y:S05]  /*b370*/  @!P0 NANOSLEEP.SYNCS 0x989680 ;  /* 0x009896800000895d */ /* 0x004fea0003900000 */
[----:B------:R-:W2:Y:S02]  /*b380*/  @!P0 SYNCS.PHASECHK.TRANS64 P0, [R0+URZ+0x70], R3 ;  /* 0x00007003000085a7 */ /* 0x000ea400080010ff */
[----:B--2---:R-:W-:Y:S05]  /*b390*/  @!P0 BRA `(.L_x_92) ;  /* 0xfffffffc00f08947 */ /* 0x004fea000383ffff */
[----:B------:R-:W-:Y:S05]  /*b3a0*/  BRA `(.L_x_219) ;  /* 0xffffffa400c07947 */ /* 0x000fea000383ffff */
.L_x_103:
[----:B-1----:R-:W-:Y:S04]  /*b3b0*/  MOV R0, UR43 ;  /* 0x0000002b00007c02 */ /* 0x002fe80008000f00 */
[----:B------:R1:W3:Y:S03]  /*b3c0*/  SYNCS.PHASECHK.TRANS64.TRYWAIT P1, [R0+URZ+0x20], R5 ;  /* 0x00002005000075a7 */ /* 0x0002e600080211ff */
[----:B---3--:R-:W-:Y:S05]  /*b3d0*/  @!P1 NANOSLEEP.SYNCS 0x989680 ;  /* 0x009896800000995d */ /* 0x008fea0003900000 */
[----:B------:R-:W3:Y:S02]  /*b3e0*/  @!P1 SYNCS.PHASECHK.TRANS64 P1, [R0+URZ+0x20], R5 ;  /* 0x00002005000095a7 */ /* 0x000ee400080210ff */
[----:B---3--:R-:W-:Y:S05]  /*b3f0*/  @!P1 BRA `(.L_x_103) ;  /* 0xfffffffc00ec9947 */ /* 0x008fea000383ffff */
[----:B------:R-:W-:Y:S05]  /*b400*/  BRA `(.L_x_102) ;  /* 0xffffffb400647947 */ /* 0x000fea000383ffff */
.L_x_105:
[----:B-1----:R1:W4:Y:S02]  /*b410*/  SYNCS.PHASECHK.TRANS64.TRYWAIT P0, [R86+URZ+0x90], R3 ;  /* 0x00009003560075a7 */ /* 0x00232400080011ff */
[----:B----4-:R-:W-:Y:S05]  /*b420*/  @!P0 NANOSLEEP.SYNCS 0x989680 ;  /* 0x009896800000895d */ /* 0x010fea0003900000 */
[----:B------:R-:W4:Y:S02]  /*b430*/  @!P0 SYNCS.PHASECHK.TRANS64 P0, [R86+URZ+0x90], R3 ;  /* 0x00009003560085a7 */ /* 0x000f2400080010ff */
[----:B----4-:R-:W-:Y:S05]  /*b440*/  @!P0 BRA `(.L_x_105) ;  /* 0xfffffffc00f08947 */ /* 0x010fea000383ffff */
[----:B------:R-:W-:Y:S05]  /*b450*/  BRA `(.L_x_104) ;  /* 0xffffffb400907947 */ /* 0x000fea000383ffff */
.L_x_114:
[----:B--2---:R2:W3:Y:S02]  /*b460*/  SYNCS.PHASECHK.TRANS64.TRYWAIT P0, [R3+URZ+0x20], R0 ;  /* 0x00002000030075a7 */ /* 0x0044e400080011ff */
[----:B---3--:R-:W-:Y:S05]  /*b470*/  @!P0 NANOSLEEP.SYNCS 0x989680 ;  /* 0x009896800000895d */ /* 0x008fea0003900000 */
[----:B------:R-:W3:Y:S02]  /*b480*/  @!P0 SYNCS.PHASECHK.TRANS64 P0, [R3+URZ+0x20], R0 ;  /* 0x00002000030085a7 */ /* 0x000ee400080010ff */
[----:B---3--:R-:W-:Y:S05]  /*b490*/  @!P0 BRA `(.L_x_114) ;  /* 0xfffffffc00f08947 */ /* 0x008fea000383ffff */
[----:B------:R-:W-:Y:S05]  /*b4a0*/  BRA `(.L_x_113) ;  /* 0xffffffbc00347947 */ /* 0x000fea000383ffff */
.L_x_122:
[----:B--2---:R2:W3:Y:S02]  /*b4b0*/  SYNCS.PHASECHK.TRANS64.TRYWAIT P0, [R21+URZ+0x20], R4 ;  /* 0x00002004150075a7 */ /* 0x0044e400080011ff */
[----:B---3--:R-:W-:Y:S05]  /*b4c0*/  @!P0 NANOSLEEP.SYNCS 0x989680 ;  /* 0x009896800000895d */ /* 0x008fea0003900000 */
[----:B------:R-:W3:Y:S02]  /*b4d0*/  @!P0 SYNCS.PHASECHK.TRANS64 P0, [R21+URZ+0x20], R4 ;  /* 0x00002004150085a7 */ /* 0x000ee400080010ff */
[----:B---3--:R-:W-:Y:S05]  /*b4e0*/  @!P0 BRA `(.L_x_122) ;  /* 0xfffffffc00f08947 */ /* 0x008fea000383ffff */
[----:B------:R-:W-:Y:S05]  /*b4f0*/  BRA `(.L_x_121) ;  /* 0xffffffc000f87947 */ /* 0x000fea000383ffff */
.L_x_130:
[----:B--2---:R2:W3:Y:S02]  /*b500*/  SYNCS.PHASECHK.TRANS64.TRYWAIT P0, [R21+URZ+0x20], R4 ;  /* 0x00002004150075a7 */ /* 0x0044e400080011ff */
[----:B---3--:R-:W-:Y:S05]  /*b510*/  @!P0 NANOSLEEP.SYNCS 0x989680 ;  /* 0x009896800000895d */ /* 0x008fea0003900000 */
[----:B------:R-:W3:Y:S02]  /*b520*/  @!P0 SYNCS.PHASECHK.TRANS64 P0, [R21+URZ+0x20], R4 ;  /* 0x00002004150085a7 */ /* 0x000ee400080010ff */
[----:B---3--:R-:W-:Y:S05]  /*b530*/  @!P0 BRA `(.L_x_130) ;  /* 0xfffffffc00f08947 */ /* 0x008fea000383ffff */
[----:B------:R-:W-:Y:S05]  /*b540*/  BRA `(.L_x_129) ;  /* 0xffffffc800c07947 */ /* 0x000fea000383ffff */
.L_x_138:
[----:B--2---:R2:W3:Y:S02]  /*b550*/  SYNCS.PHASECHK.TRANS64.TRYWAIT P0, [R21+URZ+0x20], R4 ;  /* 0x00002004150075a7 */ /* 0x0044e400080011ff */
[----:B---3--:R-:W-:Y:S05]  /*b560*/  @!P0 NANOSLEEP.SYNCS 0x989680 ;  /* 0x009896800000895d */ /* 0x008fea0003900000 */
[----:B------:R-:W3:Y:S02]  /*b570*/  @!P0 SYNCS.PHASECHK.TRANS64 P0, [R21+URZ+0x20], R4 ;  /* 0x00002004150085a7 */ /* 0x000ee400080010ff */
[----:B---3--:R-:W-:Y:S05]  /*b580*/  @!P0 BRA `(.L_x_138) ;  /* 0xfffffffc00f08947 */ /* 0x008fea000383ffff */
[----:B------:R-:W-:Y:S05]  /*b590*/  BRA `(.L_x_137) ;  /* 0xffffffd000947947 */ /* 0x000fea000383ffff */
.L_x_146:
[----:B--2---:R2:W3:Y:S02]  /*b5a0*/  SYNCS.PHASECHK.TRANS64.TRYWAIT P0, [R21+URZ+0x20], R4 ;  /* 0x00002004150075a7 */ /* 0x0044e400080011ff */
[----:B---3--:R-:W-:Y:S05]  /*b5b0*/  @!P0 NANOSLEEP.SYNCS 0x989680 ;  /* 0x009896800000895d */ /* 0x008fea0003900000 */
[----:B------:R-:W3:Y:S02]  /*b5c0*/  @!P0 SYNCS.PHASECHK.TRANS64 P0, [R21+URZ+0x20], R4 ;  /* 0x00002004150085a7 */ /* 0x000ee400080010ff */
[----:B---3--:R-:W-:Y:S05]  /*b5d0*/  @!P0 BRA `(.L_x_146) ;  /* 0xfffffffc00f08947 */ /* 0x008fea000383ffff */
[----:B------:R-:W-:Y:S05]  /*b5e0*/  BRA `(.L_x_145) ;  /* 0xffffffd800787947 */ /* 0x000fea000383ffff */
.L_x_154:
[----:B--2---:R2:W3:Y:S02]  /*b5f0*/  SYNCS.PHASECHK.TRANS64.TRYWAIT P0, [R21+URZ+0x20], R4 ;  /* 0x00002004150075a7 */ /* 0x0044e400080011ff */
[----:B---3--:R-:W-:Y:S05]  /*b600*/  @!P0 NANOSLEEP.SYNCS 0x989680 ;  /* 0x009896800000895d */ /* 0x008fea0003900000 */
[----:B------:R-:W3:Y:S02]  /*b610*/  @!P0 SYNCS.PHASECHK.TRANS64 P0, [R21+URZ+0x20], R4 ;  /* 0x00002004150085a7 */ /* 0x000ee400080010ff */
[----:B---3--:R-:W-:Y:S05]  /*b620*/  @!P0 BRA `(.L_x_154) ;  /* 0xfffffffc00f08947 */ /* 0x008fea000383ffff */
[----:B------:R-:W-:Y:S05]  /*b630*/  BRA `(.L_x_153) ;  /* 0xffffffe000507947 */ /* 0x000fea000383ffff */
.L_x_162:
[----:B--2---:R2:W3:Y:S02]  /*b640*/  SYNCS.PHASECHK.TRANS64.TRYWAIT P0, [R21+URZ+0x20], R92 ;  /* 0x0000205c150075a7 */ /* 0x0044e400080011ff */
[----:B---3--:R-:W-:Y:S05]  /*b650*/  @!P0 NANOSLEEP.SYNCS 0x989680 ;  /* 0x009896800000895d */ /* 0x008fea0003900000 */
[----:B------:R-:W3:Y:S02]  /*b660*/  @!P0 SYNCS.PHASECHK.TRANS64 P0, [R21+URZ+0x20], R92 ;  /* 0x0000205c150085a7 */ /* 0x000ee400080010ff */
[----:B---3--:R-:W-:Y:S05]  /*b670*/  @!P0 BRA `(.L_x_162) ;  /* 0xfffffffc00f08947 */ /* 0x008fea000383ffff */
[----:B------:R-:W-:Y:S05]  /*b680*/  BRA `(.L_x_161) ;  /* 0xffffffe800287947 */ /* 0x000fea000383ffff */
        .weak           $__internal_0_$__cuda_sm10x_tcgen05_guardrail_trap_col_being_dealloced_not_returned_by_alloc
        .type           $__internal_0_$__cuda_sm10x_tcgen05_guardrail_trap_col_being_dealloced_not_returned_by_alloc,@function
        .size           $__internal_0_$__cuda_sm10x_tcgen05_guardrail_trap_col_being_dealloced_not_returned_by_alloc,($__internal_1_$__cuda_sm10x_tcgen05_guardrail_trap_phase_invalid_during_alloc - $__internal_0_$__cuda_sm10x_tcgen05_guardrail_trap_col_being_dealloced_not_returned_by_alloc)
$__internal_0_$__cuda_sm10x_tcgen05_guardrail_trap_col_being_dealloced_not_returned_by_alloc:
[----:B------:R-:W-:Y:S05]  /*b690*/  BPT.TRAP 0x1 ;  /* 0x000000040000795c */ /* 0x000fea0000300000 */
[----:B------:R-:W-:-:S04]  /*b6a0*/  HFMA2 R3, -RZ, RZ, 0, 0 ;  /* 0x00000000ff037431 */ /* 0x000fc800000001ff */
[----:B------:R-:W-:Y:S05]  /*b6b0*/  RET.REL.NODEC R2 `(_ZN7cutlass13device_kernelINS_4gemm6kernel13GemmUniversalIN4cute5tupleIJiiiiEEENS1_10collective13CollectiveMmaINS1_35MainloopSm100TmaUmmaWarpSpecializedILi2ELi2ELi4ENS5_IJNS4_1CILi1EEENSA_ILi2EEESB_EEEEENS5_IJNSA_ILi64EEENSA_ILi256EEESF_EEEfNS5_IJlSB_lEEEfSI_NS4_8TiledMMAINS4_8MMA_AtomIJNS4_17SM100_MMA_TF32_SSINS_10tfloat32_tESM_fLi64ELi256ELNS4_4UMMA5MajorE0ELSO_0ELNSN_7ScaleInE0ELSP_0EEEEEENS4_6LayoutINS5_IJSB_SB_SB_EEENS5_IJNSA_ILi0EEESU_SU_EEEEENS5_IJNS4_10UnderscoreESX_SX_EEEEENS4_23SM90_TMA_LOAD_MULTICASTENS4_14ComposedLayoutINS4_7SwizzleILi3ELi4ELi3EEENS4_18smem_ptr_flag_bitsILi32EEENSS_INS5_IJNSA_ILi8EEENSA_ILi32EEEEEENS5_IJS17_SB_EEEEEEEvNS4_8identityENS4_13SM90_TMA_LOADES1B_vS1C_EENS_8epilogue10collective18CollectiveEpilogueINS1F_23Sm100TmaWarpSpecializedILi4ELi2ELi16ELb1ELb0EEEJSH_NS5_IJNSS_ISF_SB_EENSS_IS17_SB_EEEEEfSI_fSI_NS1F_6fusion15FusionCallbacksIS1J_NS1N_17LinearCombinationIffffLNS_15FloatRoundStyleE2EEESH_S1M_JEEENS4_5SM1004TMEM4LOAD26SM100_TMEM_LOAD_16dp128b8xES1D_S1B_NS4_17SM75_U32x4_LDSM_NENS4_14SM90_TMA_STOREES1B_NS4_17SM90_U32x4_STSM_NENS4_39AutoVectorizingCopyWithAssumedAlignmentILi128EEEEEEvvEEEEvNT_6ParamsE) ;  /* 0xffffff4802507950 */ /* 0x000fea0003c3ffff */
        .weak           $__internal_1_$__cuda_sm10x_tcgen05_guardrail_trap_phase_invalid_during_alloc
        .type           $__internal_1_$__cuda_sm10x_tcgen05_guardrail_trap_phase_invalid_during_alloc,@function
        .size           $__internal_1_$__cuda_sm10x_tcgen05_guardrail_trap_phase_invalid_during_alloc,($__internal_2_$__cuda_sm10x_tcgen05_guardrail_trap_unallocated_columns_being_dealloced - $__internal_1_$__cuda_sm10x_tcgen05_guardrail_trap_phase_invalid_during_alloc)
$__internal_1_$__cuda_sm10x_tcgen05_guardrail_trap_phase_invalid_during_alloc:
[----:B------:R-:W-:Y:S05]  /*b6c0*/  BPT.TRAP 0x1 ;  /* 0x000000040000795c */ /* 0x000fea0000300000 */
[----:B------:R-:W-:-:S04]  /*b6d0*/  MOV R5, 0x0 ;  /* 0x0000000000057802 */ /* 0x000fc80000000f00 */
[----:B------:R-:W-:Y:S05]  /*b6e0*/  RET.REL.NODEC R4 `(_ZN7cutlass13device_kernelINS_4gemm6kernel13GemmUniversalIN4cute5tupleIJiiiiEEENS1_10collective13CollectiveMmaINS1_35MainloopSm100TmaUmmaWarpSpecializedILi2ELi2ELi4ENS5_IJNS4_1CILi1EEENSA_ILi2EEESB_EEEEENS5_IJNSA_ILi64EEENSA_ILi256EEESF_EEEfNS5_IJlSB_lEEEfSI_NS4_8TiledMMAINS4_8MMA_AtomIJNS4_17SM100_MMA_TF32_SSINS_10tfloat32_tESM_fLi64ELi256ELNS4_4UMMA5MajorE0ELSO_0ELNSN_7ScaleInE0ELSP_0EEEEEENS4_6LayoutINS5_IJSB_SB_SB_EEENS5_IJNSA_ILi0EEESU_SU_EEEEENS5_IJNS4_10UnderscoreESX_SX_EEEEENS4_23SM90_TMA_LOAD_MULTICASTENS4_14ComposedLayoutINS4_7SwizzleILi3ELi4ELi3EEENS4_18smem_ptr_flag_bitsILi32EEENSS_INS5_IJNSA_ILi8EEENSA_ILi32EEEEEENS5_IJS17_SB_EEEEEEEvNS4_8identityENS4_13SM90_TMA_LOADES1B_vS1C_EENS_8epilogue10collective18CollectiveEpilogueINS1F_23Sm100TmaWarpSpecializedILi4ELi2ELi16ELb1ELb0EEEJSH_NS5_IJNSS_ISF_SB_EENSS_IS17_SB_EEEEEfSI_fSI_NS1F_6fusion15FusionCallbacksIS1J_NS1N_17LinearCombinationIffffLNS_15FloatRoundStyleE2EEESH_S1M_JEEENS4_5SM1004TMEM4LOAD26SM100_TMEM_LOAD_16dp128b8xES1D_S1B_NS4_17SM75_U32x4_LDSM_NENS4_14SM90_TMA_STOREES1B_NS4_17SM90_U32x4_STSM_NENS4_39AutoVectorizingCopyWithAssumedAlignmentILi128EEEEEEvvEEEEvNT_6ParamsE) ;  /* 0xffffff4804447950 */ /* 0x000fea0003c3ffff */
        .weak           $__internal_2_$__cuda_sm10x_tcgen05_guardrail_trap_unallocated_columns_being_dealloced
        .type           $__internal_2_$__cuda_sm10x_tcgen05_guardrail_trap_unallocated_columns_being_dealloced,@function
        .size           $__internal_2_$__cuda_sm10x_tcgen05_guardrail_trap_unallocated_columns_being_dealloced,(.L_x_221 - $__internal_2_$__cuda_sm10x_tcgen05_guardrail_trap_unallocated_columns_being_dealloced)
$__internal_2_$__cuda_sm10x_tcgen05_guardrail_trap_unallocated_columns_being_dealloced:
[----:B------:R-:W-:Y:S05]  /*b6f0*/  BPT.TRAP 0x1 ;  /* 0x000000040000795c */ /* 0x000fea0000300000 */
[----:B------:R-:W-:-:S04]  /*b700*/  HFMA2 R3, -RZ, RZ, 0, 0 ;  /* 0x00000000ff037431 */ /* 0x000fc800000001ff */
[----:B------:R-:W-:Y:S05]  /*b710*/  RET.REL.NODEC R2 `(_ZN7cutlass13device_kernelINS_4gemm6kernel13GemmUniversalIN4cute5tupleIJiiiiEEENS1_10collective13CollectiveMmaINS1_35MainloopSm100TmaUmmaWarpSpecializedILi2ELi2ELi4ENS5_IJNS4_1CILi1EEENSA_ILi2EEESB_EEEEENS5_IJNSA_ILi64EEENSA_ILi256EEESF_EEEfNS5_IJlSB_lEEEfSI_NS4_8TiledMMAINS4_8MMA_AtomIJNS4_17SM100_MMA_TF32_SSINS_10tfloat32_tESM_fLi64ELi256ELNS4_4UMMA5MajorE0ELSO_0ELNSN_7ScaleInE0ELSP_0EEEEEENS4_6LayoutINS5_IJSB_SB_SB_EEENS5_IJNSA_ILi0EEESU_SU_EEEEENS5_IJNS4_10UnderscoreESX_SX_EEEEENS4_23SM90_TMA_LOAD_MULTICASTENS4_14ComposedLayoutINS4_7SwizzleILi3ELi4ELi3EEENS4_18smem_ptr_flag_bitsILi32EEENSS_INS5_IJNSA_ILi8EEENSA_ILi32EEEEEENS5_IJS17_SB_EEEEEEEvNS4_8identityENS4_13SM90_TMA_LOADES1B_vS1C_EENS_8epilogue10collective18CollectiveEpilogueINS1F_23Sm100TmaWarpSpecializedILi4ELi2ELi16ELb1ELb0EEEJSH_NS5_IJNSS_ISF_SB_EENSS_IS17_SB_EEEEEfSI_fSI_NS1F_6fusion15FusionCallbacksIS1J_NS1N_17LinearCombinationIffffLNS_15FloatRoundStyleE2EEESH_S1M_JEEENS4_5SM1004TMEM4LOAD26SM100_TMEM_LOAD_16dp128b8xES1D_S1B_NS4_17SM75_U32x4_LDSM_NENS4_14SM90_TMA_STOREES1B_NS4_17SM90_U32x4_STSM_NENS4_39AutoVectorizingCopyWithAssumedAlignmentILi128EEEEEEvvEEEEvNT_6ParamsE) ;  /* 0xffffff4802387950 */ /* 0x000fea0003c3ffff */
.L_x_220:
[----:B------:R-:W-:-:S00]  /*b720*/  BRA `(.L_x_220) ;  /* 0xfffffffc00fc7947 */ /* 0x000fc0000383ffff */
[----:B------:R-:W-:-:S00]  /*b730*/  NOP ;  /* 0x0000000000007918 */ /* 0x000fc00000000000 */
        /* <DEDUP_REMOVED lines=12> */
.L_x_221:


//--------------------- .nv.global.init           --------------------------
	.section	.nv.global.init,"aw",@progbits
.nv.global.init:
	.type		$str$27,@object
	.size		$str$27,($str$28 - $str$27)
$str$27:
        /*0000*/ 	.byte	0x28, 0x61, 0x64, 0x64, 0x72, 0x65, 0x73, 0x73, 0x20, 0x26, 0x20, 0x6d, 0x61, 0x73, 0x6b, 0x29
        /*0010*/ 	.byte	0x20, 0x3d, 0x3d, 0x20, 0x30, 0x00
	.type		$str$28,@object
	.size		$str$28,($str$26 - $str$28)
$str$28:
        /*0016*/ 	.byte	0x2f, 0x74, 0x6d, 0x70, 0x2f, 0x63, 0x75, 0x74, 0x6c, 0x61, 0x73, 0x73, 0x5f, 0x73, 0x77, 0x65
        /*0026*/ 	.byte	0x65, 0x70, 0x5f, 0x73, 0x72, 0x63, 0x2f, 0x69, 0x6e, 0x63, 0x6c, 0x75, 0x64, 0x65, 0x2f, 0x63
        /*0036*/ 	.byte	0x75, 0x74, 0x65, 0x2f, 0x70, 0x6f, 0x69, 0x6e, 0x74, 0x65, 0x72, 0x5f, 0x66, 0x6c, 0x61, 0x67
        /*0046*/ 	.byte	0x67, 0x65, 0x64, 0x2e, 0x68, 0x70, 0x70, 0x00
	.type		$str$26,@object
	.size		$str$26,($str$25 - $str$26)
$str$26:
        /*004e*/ 	.byte	0x2f, 0x74, 0x6d, 0x70, 0x2f, 0x63, 0x75, 0x74, 0x6c, 0x61, 0x73, 0x73, 0x5f, 0x73, 0x77, 0x65
        /*005e*/ 	.byte	0x65, 0x70, 0x5f, 0x73, 0x72, 0x63, 0x2f, 0x69, 0x6e, 0x63, 0x6c, 0x75, 0x64, 0x65, 0x2f, 0x63
        /*006e*/ 	.byte	0x75, 0x74, 0x65, 0x2f, 0x61, 0x74, 0x6f, 0x6d, 0x2f, 0x63, 0x6f, 0x70, 0x79, 0x5f, 0x74, 0x72
        /*007e*/ 	.byte	0x61, 0x69, 0x74, 0x73, 0x5f, 0x73, 0x6d, 0x31, 0x30, 0x30, 0x2e, 0x68, 0x70, 0x70, 0x00
	.type		$str$25,@object
	.size		$str$25,(__unnamed_1 - $str$25)
$str$25:
        /*008d*/ 	.byte	0x28, 0x28, 0x75, 0x69, 0x6e, 0x74, 0x33, 0x32, 0x5f, 0x74, 0x28, 0x74, 0x68, 0x72, 0x65, 0x61
        /*009d*/ 	.byte	0x64, 0x49, 0x64, 0x78, 0x2e, 0x78, 0x29, 0x20, 0x2f, 0x20, 0x33, 0x32, 0x29, 0x20, 0x25, 0x20
        /*00ad*/ 	.byte	0x34, 0x29, 0x20, 0x3d, 0x3d, 0x20, 0x28, 0x28, 0x28, 0x74, 0x6d, 0x65, 0x6d, 0x5f, 0x61, 0x64
        /*00bd*/ 	.byte	0x64, 0x72, 0x20, 0x3e, 0x3e, 0x20, 0x31, 0x36, 0x29, 0x20, 0x2f, 0x20, 0x33, 0x32, 0x29, 0x20
        /*00cd*/ 	.byte	0x25, 0x20, 0x34, 0x29, 0x00
	.type		__unnamed_1,@object
	.size		__unnamed_1,(__unnamed_2 - __unnamed_1)
__unnamed_1:
        /*00d2*/ 	.byte	0x61, 0x75, 0x74, 0x6f, 0x20, 0x63, 0x75, 0x74, 0x65, 0x3a, 0x3a, 0x61, 0x73, 0x5f, 0x70, 0x6f
        /* <DEDUP_REMOVED lines=23> */
        /*0252*/ 	.byte	0x3c, 0x32, 0x30, 0x34, 0x38, 0x3e, 0x3e, 0x3e, 0x3e, 0x5d, 0x00
	.type		__unnamed_2,@object
	.size		__unnamed_2,(.L_2 - __unnamed_2)
__unnamed_2:
        /* <DEDUP_REMOVED lines=45> */
        /*052d*/ 	.byte	0x3e, 0x3e, 0x3e, 0x5d, 0x00
.L_2:


//--------------------- .nv.shared._ZN7cutlass13device_kernelINS_4gemm6kernel13GemmUniversalIN4cute5tupleIJiiiiEEENS1_10collective13CollectiveMmaINS1_35MainloopSm100TmaUmmaWarpSpecializedILi2ELi2ELi4ENS5_IJNS4_1CILi1EEENSA_ILi2EEESB_EEEEENS5_IJNSA_ILi64EEENSA_ILi256EEESF_EEEfNS5_IJlSB_lEEEfSI_NS4_8TiledMMAINS4_8MMA_AtomIJNS4_17SM100_MMA_TF32_SSINS_10tfloat32_tESM_fLi64ELi256ELNS4_4UMMA5MajorE0ELSO_0ELNSN_7ScaleInE0ELSP_0EEEEEENS4_6LayoutINS5_IJSB_SB_SB_EEENS5_IJNSA_ILi0EEESU_SU_EEEEENS5_IJNS4_10UnderscoreESX_SX_EEEEENS4_23SM90_TMA_LOAD_MULTICASTENS4_14ComposedLayoutINS4_7SwizzleILi3ELi4ELi3EEENS4_18smem_ptr_flag_bitsILi32EEENSS_INS5_IJNSA_ILi8EEENSA_ILi32EEEEEENS5_IJS17_SB_EEEEEEEvNS4_8identityENS4_13SM90_TMA_LOADES1B_vS1C_EENS_8epilogue10collective18CollectiveEpilogueINS1F_23Sm100TmaWarpSpecializedILi4ELi2ELi16ELb1ELb0EEEJSH_NS5_IJNSS_ISF_SB_EENSS_IS17_SB_EEEEEfSI_fSI_NS1F_6fusion15FusionCallbacksIS1J_NS1N_17LinearCombinationIffffLNS_15FloatRoundStyleE2EEESH_S1M_JEEENS4_5SM1004TMEM4LOAD26SM100_TMEM_LOAD_16dp128b8xES1D_S1B_NS4_17SM75_U32x4_LDSM_NENS4_14SM90_TMA_STOREES1B_NS4_17SM90_U32x4_STSM_NENS4_39AutoVectorizingCopyWithAssumedAlignmentILi128EEEEEEvvEEEEvNT_6ParamsE --------------------------
	.section	.nv.shared._ZN7cutlass13device_kernelINS_4gemm6kernel13GemmUniversalIN4cute5tupleIJiiiiEEENS1_10collective13CollectiveMmaINS1_35MainloopSm100TmaUmmaWarpSpecializedILi2ELi2ELi4ENS5_IJNS4_1CILi1EEENSA_ILi2EEESB_EEEEENS5_IJNSA_ILi64EEENSA_ILi256EEESF_EEEfNS5_IJlSB_lEEEfSI_NS4_8TiledMMAINS4_8MMA_AtomIJNS4_17SM100_MMA_TF32_SSINS_10tfloat32_tESM_fLi64ELi256ELNS4_4UMMA5MajorE0ELSO_0ELNSN_7ScaleInE0ELSP_0EEEEEENS4_6LayoutINS5_IJSB_SB_SB_EEENS5_IJNSA_ILi0EEESU_SU_EEEEENS5_IJNS4_10UnderscoreESX_SX_EEEEENS4_23SM90_TMA_LOAD_MULTICASTENS4_14ComposedLayoutINS4_7SwizzleILi3ELi4ELi3EEENS4_18smem_ptr_flag_bitsILi32EEENSS_INS5_IJNSA_ILi8EEENSA_ILi32EEEEEENS5_IJS17_SB_EEEEEEEvNS4_8identityENS4_13SM90_TMA_LOADES1B_vS1C_EENS_8epilogue10collective18CollectiveEpilogueINS1F_23Sm100TmaWarpSpecializedILi4ELi2ELi16ELb1ELb0EEEJSH_NS5_IJNSS_ISF_SB_EENSS_IS17_SB_EEEEEfSI_fSI_NS1F_6fusion15FusionCallbacksIS1J_NS1N_17LinearCombinationIffffLNS_15FloatRoundStyleE2EEESH_S1M_JEEENS4_5SM1004TMEM4LOAD26SM100_TMEM_LOAD_16dp128b8xES1D_S1B_NS4_17SM75_U32x4_LDSM_NENS4_14SM90_TMA_STOREES1B_NS4_17SM90_U32x4_STSM_NENS4_39AutoVectorizingCopyWithAssumedAlignmentILi128EEEEEEvvEEEEvNT_6ParamsE,"aw",@nobits
	.sectionflags	@""
	.align	16
	.zero		1024


//--------------------- .nv.shared.reserved.0     --------------------------
	.section	.nv.shared.reserved.0,"aw",@nobits
	.weak		__nv_reservedSMEM_offset_0_alias
	.size		__nv_reservedSMEM_offset_0_alias, 0, 64
	.other		__nv_reservedSMEM_offset_0_alias,@"STO_CUDA_RESERVED_SHARED STV_DEFAULT"
__nv_reservedSMEM_offset_0_alias:
	.zero		0
.nv.shared.reserved.0:
	.zero		64
	.weak		__nv_reservedSMEM_tcgen05_partition
	.type		__nv_reservedSMEM_tcgen05_partition,@object
	.size		__nv_reservedSMEM_tcgen05_partition,(.L_0 - __nv_reservedSMEM_tcgen05_partition)
__nv_reservedSMEM_tcgen05_partition:
	.zero		32
.L_0:


//--------------------- .nv.global                --------------------------
	.section	.nv.global,"aw",@nobits
.nv.global:
	.type		_ZN40_INTERNAL_2e7dc10e_4_k_cu_8e30c4aa_328184cute1_E,@object
	.size		_ZN40_INTERNAL_2e7dc10e_4_k_cu_8e30c4aa_328184cute1_E,(_ZN40_INTERNAL_2e7dc10e_4_k_cu_8e30c4aa_328184cuda3std3__45__cpo6cbeginE - _ZN40_INTERNAL_2e7dc10e_4_k_cu_8e30c4aa_328184cute1_E)
_ZN40_INTERNAL_2e7dc10e_4_k_cu_8e30c4aa_328184cute1_E:
	.zero		1
	.type		_ZN40_INTERNAL_2e7dc10e_4_k_cu_8e30c4aa_328184cuda3std3__45__cpo6cbeginE,@object
	.size		_ZN40_INTERNAL_2e7dc10e_4_k_cu_8e30c4aa_328184cuda3std3__45__cpo6cbeginE,(_ZN40_INTERNAL_2e7dc10e_4_k_cu_8e30c4aa_328184cuda3std3__48in_placeE - _ZN40_INTERNAL_2e7dc10e_4_k_cu_8e30c4aa_328184cuda3std3__45__cpo6cbeginE)
_ZN40_INTERNAL_2e7dc10e_4_k_cu_8e30c4aa_328184cuda3std3__45__cpo6cbeginE:
	.zero		1
	.type		_ZN40_INTERNAL_2e7dc10e_4_k_cu_8e30c4aa_328184cuda3std3__48in_placeE,@object
	.size		_ZN40_INTERNAL_2e7dc10e_4_k_cu_8e30c4aa_328184cuda3std3__48in_placeE,(_ZN40_INTERNAL_2e7dc10e_4_k_cu_8e30c4aa_328184cuda3std6ranges3__45__cpo9iter_moveE - _ZN40_INTERNAL_2e7dc10e_4_k_cu_8e30c4aa_328184cuda3std3__48in_placeE)
_ZN40_INTERNAL_2e7dc10e_4_k_cu_8e30c4aa_328184cuda3std3__48in_placeE:
	.zero		1
	.type		_ZN40_INTERNAL_2e7dc10e_4_k_cu_8e30c4aa_328184cuda3std6ranges3__45__cpo9iter_moveE,@object
	.size		_ZN40_INTERNAL_2e7dc10e_4_k_cu_8e30c4aa_328184cuda3std6ranges3__45__cpo9iter_moveE,(_ZN40_INTERNAL_2e7dc10e_4_k_cu_8e30c4aa_328184cuda3std3__45__cpo5beginE - _ZN40_INTERNAL_2e7dc10e_4_k_cu_8e30c4aa_328184cuda3std6ranges3__45__cpo9iter_moveE)
_ZN40_INTERNAL_2e7dc10e_4_k_cu_8e30c4aa_328184cuda3std6ranges3__45__cpo9iter_moveE:
	.zero		1
	.type		_ZN40_INTERNAL_2e7dc10e_4_k_cu_8e30c4aa_328184cuda3std3__45__cpo5beginE,@object
	.size		_ZN40_INTERNAL_2e7dc10e_4_k_cu_8e30c4aa_328184cuda3std3__45__cpo5beginE,(_ZN40_INTERNAL_2e7dc10e_4_k_cu_8e30c4aa_328184cuda3std3__442_GLOBAL__N__2e7dc10e_4_k_cu_8e30c4aa_328186ignoreE - _ZN40_INTERNAL_2e7dc10e_4_k_cu_8e30c4aa_328184cuda3std3__45__cpo5beginE)
_ZN40_INTERNAL_2e7dc10e_4_k_cu_8e30c4aa_328184cuda3std3__45__cpo5beginE:
	.zero		1
	.type		_ZN40_INTERNAL_2e7dc10e_4_k_cu_8e30c4aa_328184cuda3std3__442_GLOBAL__N__2e7dc10e_4_k_cu_8e30c4aa_328186ignoreE,@object
	.size		_ZN40_INTERNAL_2e7dc10e_4_k_cu_8e30c4aa_328184cuda3std3__442_GLOBAL__N__2e7dc10e_4_k_cu_8e30c4aa_328186ignoreE,(_ZN40_INTERNAL_2e7dc10e_4_k_cu_8e30c4aa_328184cute7productE - _ZN40_INTERNAL_2e7dc10e_4_k_cu_8e30c4aa_328184cuda3std3__442_GLOBAL__N__2e7dc10e_4_k_cu_8e30c4aa_328186ignoreE)
_ZN40_INTERNAL_2e7dc10e_4_k_cu_8e30c4aa_328184cuda3std3__442_GLOBAL__N__2e7dc10e_4_k_cu_8e30c4aa_328186ignoreE:
	.zero		1
	.type		_ZN40_INTERNAL_2e7dc10e_4_k_cu_8e30c4aa_328184cute7productE,@object
	.size		_ZN40_INTERNAL_2e7dc10e_4_k_cu_8e30c4aa_328184cute7productE,(_ZN40_INTERNAL_2e7dc10e_4_k_cu_8e30c4aa_328184cuda3std3__45__cpo3endE - _ZN40_INTERNAL_2e7dc10e_4_k_cu_8e30c4aa_328184cute7productE)
_ZN40_INTERNAL_2e7dc10e_4_k_cu_8e30c4aa_328184cute7productE:
	.zero		1
	.type		_ZN40_INTERNAL_2e7dc10e_4_k_cu_8e30c4aa_328184cuda3std3__45__cpo3endE,@object
	.size		_ZN40_INTERNAL_2e7dc10e_4_k_cu_8e30c4aa_328184cuda3std3__45__cpo3endE,(_ZN40_INTERNAL_2e7dc10e_4_k_cu_8e30c4aa_328184cuda3std3__419piecewise_constructE - _ZN40_INTERNAL_2e7dc10e_4_k_cu_8e30c4aa_328184cuda3std3__45__cpo3endE)
_ZN40_INTERNAL_2e7dc10e_4_k_cu_8e30c4aa_328184cuda3std3__45__cpo3endE:
	.zero		1
	.type		_ZN40_INTERNAL_2e7dc10e_4_k_cu_8e30c4aa_328184cuda3std3__419piecewise_constructE,@object
	.size		_ZN40_INTERNAL_2e7dc10e_4_k_cu_8e30c4aa_328184cuda3std3__419piecewise_constructE,(_ZN40_INTERNAL_2e7dc10e_4_k_cu_8e30c4aa_328184cuda3std3__45__cpo4cendE - _ZN40_INTERNAL_2e7dc10e_4_k_cu_8e30c4aa_328184cuda3std3__419piecewise_constructE)
_ZN40_INTERNAL_2e7dc10e_4_k_cu_8e30c4aa_328184cuda3std3__419piecewise_constructE:
	.zero		1
	.type		_ZN40_INTERNAL_2e7dc10e_4_k_cu_8e30c4aa_328184cuda3std3__45__cpo4cendE,@object
	.size		_ZN40_INTERNAL_2e7dc10e_4_k_cu_8e30c4aa_328184cuda3std3__45__cpo4cendE,(_ZN40_INTERNAL_2e7dc10e_4_k_cu_8e30c4aa_328184cuda3std6ranges3__45__cpo4swapE - _ZN40_INTERNAL_2e7dc10e_4_k_cu_8e30c4aa_328184cuda3std3__45__cpo4cendE)
_ZN40_INTERNAL_2e7dc10e_4_k_cu_8e30c4aa_328184cuda3std3__45__cpo4cendE:
	.zero		1
	.type		_ZN40_INTERNAL_2e7dc10e_4_k_cu_8e30c4aa_328184cuda3std6ranges3__45__cpo4swapE,@object
	.size		_ZN40_INTERNAL_2e7dc10e_4_k_cu_8e30c4aa_328184cuda3std6ranges3__45__cpo4swapE,(.L_10 - _ZN40_INTERNAL_2e7dc10e_4_k_cu_8e30c4aa_328184cuda3std6ranges3__45__cpo4swapE)
_ZN40_INTERNAL_2e7dc10e_4_k_cu_8e30c4aa_328184cuda3std6ranges3__45__cpo4swapE:
	.zero		1
.L_10:


//--------------------- .nv.constant0._ZN7cutlass13device_kernelINS_4gemm6kernel13GemmUniversalIN4cute5tupleIJiiiiEEENS1_10collective13CollectiveMmaINS1_35MainloopSm100TmaUmmaWarpSpecializedILi2ELi2ELi4ENS5_IJNS4_1CILi1EEENSA_ILi2EEESB_EEEEENS5_IJNSA_ILi64EEENSA_ILi256EEESF_EEEfNS5_IJlSB_lEEEfSI_NS4_8TiledMMAINS4_8MMA_AtomIJNS4_17SM100_MMA_TF32_SSINS_10tfloat32_tESM_fLi64ELi256ELNS4_4UMMA5MajorE0ELSO_0ELNSN_7ScaleInE0ELSP_0EEEEEENS4_6LayoutINS5_IJSB_SB_SB_EEENS5_IJNSA_ILi0EEESU_SU_EEEEENS5_IJNS4_10UnderscoreESX_SX_EEEEENS4_23SM90_TMA_LOAD_MULTICASTENS4_14ComposedLayoutINS4_7SwizzleILi3ELi4ELi3EEENS4_18smem_ptr_flag_bitsILi32EEENSS_INS5_IJNSA_ILi8EEENSA_ILi32EEEEEENS5_IJS17_SB_EEEEEEEvNS4_8identityENS4_13SM90_TMA_LOADES1B_vS1C_EENS_8epilogue10collective18CollectiveEpilogueINS1F_23Sm100TmaWarpSpecializedILi4ELi2ELi16ELb1ELb0EEEJSH_NS5_IJNSS_ISF_SB_EENSS_IS17_SB_EEEEEfSI_fSI_NS1F_6fusion15FusionCallbacksIS1J_NS1N_17LinearCombinationIffffLNS_15FloatRoundStyleE2EEESH_S1M_JEEENS4_5SM1004TMEM4LOAD26SM100_TMEM_LOAD_16dp128b8xES1D_S1B_NS4_17SM75_U32x4_LDSM_NENS4_14SM90_TMA_STOREES1B_NS4_17SM90_U32x4_STSM_NENS4_39AutoVectorizingCopyWithAssumedAlignmentILi128EEEEEEvvEEEEvNT_6ParamsE --------------------------
	.section	.nv.constant0._ZN7cutlass13device_kernelINS_4gemm6kernel13GemmUniversalIN4cute5tupleIJiiiiEEENS1_10collective13CollectiveMmaINS1_35MainloopSm100TmaUmmaWarpSpecializedILi2ELi2ELi4ENS5_IJNS4_1CILi1EEENSA_ILi2EEESB_EEEEENS5_IJNSA_ILi64EEENSA_ILi256EEESF_EEEfNS5_IJlSB_lEEEfSI_NS4_8TiledMMAINS4_8MMA_AtomIJNS4_17SM100_MMA_TF32_SSINS_10tfloat32_tESM_fLi64ELi256ELNS4_4UMMA5MajorE0ELSO_0ELNSN_7ScaleInE0ELSP_0EEEEEENS4_6LayoutINS5_IJSB_SB_SB_EEENS5_IJNSA_ILi0EEESU_SU_EEEEENS5_IJNS4_10UnderscoreESX_SX_EEEEENS4_23SM90_TMA_LOAD_MULTICASTENS4_14ComposedLayoutINS4_7SwizzleILi3ELi4ELi3EEENS4_18smem_ptr_flag_bitsILi32EEENSS_INS5_IJNSA_ILi8EEENSA_ILi32EEEEEENS5_IJS17_SB_EEEEEEEvNS4_8identityENS4_13SM90_TMA_LOADES1B_vS1C_EENS_8epilogue10collective18CollectiveEpilogueINS1F_23Sm100TmaWarpSpecializedILi4ELi2ELi16ELb1ELb0EEEJSH_NS5_IJNSS_ISF_SB_EENSS_IS17_SB_EEEEEfSI_fSI_NS1F_6fusion15FusionCallbacksIS1J_NS1N_17LinearCombinationIffffLNS_15FloatRoundStyleE2EEESH_S1M_JEEENS4_5SM1004TMEM4LOAD26SM100_TMEM_LOAD_16dp128b8xES1D_S1B_NS4_17SM75_U32x4_LDSM_NENS4_14SM90_TMA_STOREES1B_NS4_17SM90_U32x4_STSM_NENS4_39AutoVectorizingCopyWithAssumedAlignmentILi128EEEEEEvvEEEEvNT_6ParamsE,"a",@progbits
	.sectionflags	@""
	.align	4
.nv.constant0._ZN7cutlass13device_kernelINS_4gemm6kernel13GemmUniversalIN4cute5tupleIJiiiiEEENS1_10collective13CollectiveMmaINS1_35MainloopSm100TmaUmmaWarpSpecializedILi2ELi2ELi4ENS5_IJNS4_1CILi1EEENSA_ILi2EEESB_EEEEENS5_IJNSA_ILi64EEENSA_ILi256EEESF_EEEfNS5_IJlSB_lEEEfSI_NS4_8TiledMMAINS4_8MMA_AtomIJNS4_17SM100_MMA_TF32_SSINS_10tfloat32_tESM_fLi64ELi256ELNS4_4UMMA5MajorE0ELSO_0ELNSN_7ScaleInE0ELSP_0EEEEEENS4_6LayoutINS5_IJSB_SB_SB_EEENS5_IJNSA_ILi0EEESU_SU_EEEEENS5_IJNS4_10UnderscoreESX_SX_EEEEENS4_23SM90_TMA_LOAD_MULTICASTENS4_14ComposedLayoutINS4_7SwizzleILi3ELi4ELi3EEENS4_18smem_ptr_flag_bitsILi32EEENSS_INS5_IJNSA_ILi8EEENSA_ILi32EEEEEENS5_IJS17_SB_EEEEEEEvNS4_8identityENS4_13SM90_TMA_LOADES1B_vS1C_EENS_8epilogue10collective18CollectiveEpilogueINS1F_23Sm100TmaWarpSpecializedILi4ELi2ELi16ELb1ELb0EEEJSH_NS5_IJNSS_ISF_SB_EENSS_IS17_SB_EEEEEfSI_fSI_NS1F_6fusion15FusionCallbacksIS1J_NS1N_17LinearCombinationIffffLNS_15FloatRoundStyleE2EEESH_S1M_JEEENS4_5SM1004TMEM4LOAD26SM100_TMEM_LOAD_16dp128b8xES1D_S1B_NS4_17SM75_U32x4_LDSM_NENS4_14SM90_TMA_STOREES1B_NS4_17SM90_U32x4_STSM_NENS4_39AutoVectorizingCopyWithAssumedAlignmentILi128EEEEEEvvEEEEvNT_6ParamsE:
	.zero		2944


//--------------------- SYMBOLS --------------------------

	.type		.nv.reservedSmem.offset0,@object
	.size		.nv.reservedSmem.offset0,0x4
	.type		.nv.reservedSmem.cap,@object
	.size		.nv.reservedSmem.cap,0x4
	.type		__assertfail,@function
